// auto-generated by cutlass_sweep.gemm — config: {"arch": "sm_100", "cluster_m": 1, "cluster_n": 2, "dtype": "e4m3", "stages": 5, "tile_k": 32, "tile_m": 128, "tile_n": 64}
#include "cutlass/cutlass.h"
#include "cutlass/gemm/collective/collective_builder.hpp"
#include "cutlass/gemm/device/gemm_universal_adapter.h"
#include "cutlass/gemm/kernel/gemm_universal.hpp"
#include "cutlass/epilogue/collective/collective_builder.hpp"

using ElemA = cutlass::float_e4m3_t;
using ElemB = cutlass::float_e4m3_t;
using ElemCD = cutlass::float_e4m3_t;
using Acc  = float;
using TileShape    = cute::Shape<cute::_128, cute::_64, cute::_32>;
using ClusterShape = cute::Shape<cute::_1, cute::_2, cute::_1>;

using CollectiveEpilogue = typename cutlass::epilogue::collective::CollectiveBuilder<
    cutlass::arch::Sm100, cutlass::arch::OpClassTensorOp,
    TileShape, ClusterShape,
    cutlass::epilogue::collective::EpilogueTileAuto,
    Acc, Acc,
    ElemCD, cutlass::layout::RowMajor, 128 / cutlass::sizeof_bits<ElemCD>::value,
    ElemCD, cutlass::layout::RowMajor, 128 / cutlass::sizeof_bits<ElemCD>::value,
    cutlass::epilogue::collective::EpilogueScheduleAuto
  >::CollectiveOp;

using CollectiveMainloop = typename cutlass::gemm::collective::CollectiveBuilder<
    cutlass::arch::Sm100, cutlass::arch::OpClassTensorOp,
    ElemA, cutlass::layout::RowMajor, 128 / cutlass::sizeof_bits<ElemA>::value,
    ElemB, cutlass::layout::ColumnMajor, 128 / cutlass::sizeof_bits<ElemB>::value,
    Acc,
    TileShape, ClusterShape,
    cutlass::gemm::collective::StageCount<5>,
    cutlass::gemm::collective::KernelScheduleAuto
  >::CollectiveOp;

using GemmKernel = cutlass::gemm::kernel::GemmUniversal<
    cute::Shape<int,int,int,int>,
    CollectiveMainloop,
    CollectiveEpilogue
>;
using Gemm = cutlass::gemm::device::GemmUniversalAdapter<GemmKernel>;

// Force the device kernel symbol into the cubin without needing a host main.
auto* _anchor = &cutlass::device_kernel<GemmKernel>;


// ===== COMPILED SASS (sm_100a) =====

	.target	sm_100a

	.elftype	@"ET_EXEC"


//--------------------- .note.nv.tkinfo           --------------------------
	.section	.note.nv.tkinfo,"",@"SHT_NOTE"
	.sectionflags	@"SHF_NOTE_NV_TKINFO"
	.tkinfo
        /*0018*/ 	.word	0x00000002
        /*0030*/ 	.string	""
        /*0030*/ 	.string	"ptxas"
        /*0030*/ 	.string	"Cuda compilation tools, release 13.0, V13.0.88"
        /*0030*/ 	.string	"Build cuda_13.0.r13.0/compiler.36424714_0"
        /*0030*/ 	.string	"-arch sm_100a -m 64 "



//--------------------- .note.nv.cuinfo           --------------------------
	.section	.note.nv.cuinfo,"",@"SHT_NOTE"
	.sectionflags	@"SHF_NOTE_NV_CUINFO"
        /*0018*/ 	.short	0x0002
        /*001a*/ 	.short	0x0064
        /*001c*/ 	.short	0x0082
	.zero		2


//--------------------- .nv.info                  --------------------------
	.section	.nv.info,"",@"SHT_CUDA_INFO"
	.align	4


	//----- nvinfo : EIATTR_REGCOUNT
	.align		4
        /*0000*/ 	.byte	0x04, 0x2f
        /*0002*/ 	.short	(.L_19 - .L_18)
	.align		4
.L_18:
        /*0004*/ 	.word	index@(_ZN7cutlass13device_kernelINS_4gemm6kernel13GemmUniversalIN4cute5tupleIJiiiiEEENS1_10collective13CollectiveMmaINS1_35MainloopSm100TmaUmmaWarpSpecializedILi5ELi2ELi4ENS5_IJNS4_1CILi1EEENSA_ILi2EEESB_EEEEENS5_IJNSA_ILi128EEENSA_ILi64EEENSA_ILi32EEEEEENS_12float_e4m3_tENS5_IJlSB_lEEESJ_SK_NS4_8TiledMMAINS4_8MMA_AtomIJNS4_10MMA_TraitsINS4_19SM100_MMA_F8F6F4_SSEJSJ_SJ_fSF_SG_NS4_17integral_constantINS4_4UMMA5MajorELSR_0EEESS_NSP_INSQ_7ScaleInELST_0EEESU_EEEEEENS4_6LayoutINS5_IJSB_SB_SB_EEENS5_IJNSA_ILi0EEESZ_SZ_EEEEENS5_IJNS4_10UnderscoreES12_S12_EEEEENS4_23SM90_TMA_LOAD_MULTICASTENS4_14ComposedLayoutINS4_7SwizzleILi1ELi4ELi3EEENS4_18smem_ptr_flag_bitsILi8EEENSX_INS5_IJNSA_ILi8EEESH_EEENS5_IJSH_SB_EEEEEEEvNS4_8identityENS4_13SM90_TMA_LOADES1F_vS1G_EENS_8epilogue10collective18CollectiveEpilogueINS1J_23Sm100TmaWarpSpecializedILi1ELi1ELi64ELb0ELb0EEEJSI_NS5_IJNSX_ISF_SB_EENSX_ISG_SB_EEEEESJ_SK_SJ_SK_NS1J_6fusion15FusionCallbacksIS1N_NS1R_17LinearCombinationISJ_fSJ_fLNS_15FloatRoundStyleE2EEESI_S1Q_JEEENS4_5SM1004TMEM4LOAD26SM100_TMEM_LOAD_32dp32b64xES1H_NS16_INS17_ILi2ELi4ELi3EEES1A_NSX_INS5_IJS1B_SG_EEENS5_IJSG_SB_EEEEEEENS4_39AutoVectorizingCopyWithAssumedAlignmentILi128EEENS4_14SM90_TMA_STOREES25_S27_S27_EEEvvEEEEvNT_6ParamsE)
        /*0008*/ 	.word	0x00000099


	//----- nvinfo : EIATTR_FRAME_SIZE
	.align		4
.L_19:
        /*000c*/ 	.byte	0x04, 0x11
        /*000e*/ 	.short	(.L_21 - .L_20)
	.align		4
.L_20:
        /*0010*/ 	.word	index@($__internal_2_$__cuda_sm10x_tcgen05_guardrail_trap_unallocated_columns_being_dealloced)
        /*0014*/ 	.word	0x00000000


	//----- nvinfo : EIATTR_FRAME_SIZE
	.align		4
.L_21:
        /*0018*/ 	.byte	0x04, 0x11
        /*001a*/ 	.short	(.L_23 - .L_22)
	.align		4
.L_22:
        /*001c*/ 	.word	index@($__internal_1_$__cuda_sm10x_tcgen05_guardrail_trap_phase_invalid_during_alloc)
        /*0020*/ 	.word	0x00000000


	//----- nvinfo : EIATTR_FRAME_SIZE
	.align		4
.L_23:
        /*0024*/ 	.byte	0x04, 0x11
        /*0026*/ 	.short	(.L_25 - .L_24)
	.align		4
.L_24:
        /*0028*/ 	.word	index@($__internal_0_$__cuda_sm10x_tcgen05_guardrail_trap_col_being_dealloced_not_returned_by_alloc)
        /*002c*/ 	.word	0x00000000


	//----- nvinfo : EIATTR_FRAME_SIZE
	.align		4
.L_25:
        /*0030*/ 	.byte	0x04, 0x11
        /*0032*/ 	.short	(.L_27 - .L_26)
	.align		4
.L_26:
        /*0034*/ 	.word	index@(_ZN7cutlass13device_kernelINS_4gemm6kernel13GemmUniversalIN4cute5tupleIJiiiiEEENS1_10collective13CollectiveMmaINS1_35MainloopSm100TmaUmmaWarpSpecializedILi5ELi2ELi4ENS5_IJNS4_1CILi1EEENSA_ILi2EEESB_EEEEENS5_IJNSA_ILi128EEENSA_ILi64EEENSA_ILi32EEEEEENS_12float_e4m3_tENS5_IJlSB_lEEESJ_SK_NS4_8TiledMMAINS4_8MMA_AtomIJNS4_10MMA_TraitsINS4_19SM100_MMA_F8F6F4_SSEJSJ_SJ_fSF_SG_NS4_17integral_constantINS4_4UMMA5MajorELSR_0EEESS_NSP_INSQ_7ScaleInELST_0EEESU_EEEEEENS4_6LayoutINS5_IJSB_SB_SB_EEENS5_IJNSA_ILi0EEESZ_SZ_EEEEENS5_IJNS4_10UnderscoreES12_S12_EEEEENS4_23SM90_TMA_LOAD_MULTICASTENS4_14ComposedLayoutINS4_7SwizzleILi1ELi4ELi3EEENS4_18smem_ptr_flag_bitsILi8EEENSX_INS5_IJNSA_ILi8EEESH_EEENS5_IJSH_SB_EEEEEEEvNS4_8identityENS4_13SM90_TMA_LOADES1F_vS1G_EENS_8epilogue10collective18CollectiveEpilogueINS1J_23Sm100TmaWarpSpecializedILi1ELi1ELi64ELb0ELb0EEEJSI_NS5_IJNSX_ISF_SB_EENSX_ISG_SB_EEEEESJ_SK_SJ_SK_NS1J_6fusion15FusionCallbacksIS1N_NS1R_17LinearCombinationISJ_fSJ_fLNS_15FloatRoundStyleE2EEESI_S1Q_JEEENS4_5SM1004TMEM4LOAD26SM100_TMEM_LOAD_32dp32b64xES1H_NS16_INS17_ILi2ELi4ELi3EEES1A_NSX_INS5_IJS1B_SG_EEENS5_IJSG_SB_EEEEEEENS4_39AutoVectorizingCopyWithAssumedAlignmentILi128EEENS4_14SM90_TMA_STOREES25_S27_S27_EEEvvEEEEvNT_6ParamsE)
        /*0038*/ 	.word	0x00000000


	//----- nvinfo : EIATTR_MIN_STACK_SIZE
	.align		4
.L_27:
        /*003c*/ 	.byte	0x04, 0x12
        /*003e*/ 	.short	(.L_29 - .L_28)
	.align		4
.L_28:
        /*0040*/ 	.word	index@(_ZN7cutlass13device_kernelINS_4gemm6kernel13GemmUniversalIN4cute5tupleIJiiiiEEENS1_10collective13CollectiveMmaINS1_35MainloopSm100TmaUmmaWarpSpecializedILi5ELi2ELi4ENS5_IJNS4_1CILi1EEENSA_ILi2EEESB_EEEEENS5_IJNSA_ILi128EEENSA_ILi64EEENSA_ILi32EEEEEENS_12float_e4m3_tENS5_IJlSB_lEEESJ_SK_NS4_8TiledMMAINS4_8MMA_AtomIJNS4_10MMA_TraitsINS4_19SM100_MMA_F8F6F4_SSEJSJ_SJ_fSF_SG_NS4_17integral_constantINS4_4UMMA5MajorELSR_0EEESS_NSP_INSQ_7ScaleInELST_0EEESU_EEEEEENS4_6LayoutINS5_IJSB_SB_SB_EEENS5_IJNSA_ILi0EEESZ_SZ_EEEEENS5_IJNS4_10UnderscoreES12_S12_EEEEENS4_23SM90_TMA_LOAD_MULTICASTENS4_14ComposedLayoutINS4_7SwizzleILi1ELi4ELi3EEENS4_18smem_ptr_flag_bitsILi8EEENSX_INS5_IJNSA_ILi8EEESH_EEENS5_IJSH_SB_EEEEEEEvNS4_8identityENS4_13SM90_TMA_LOADES1F_vS1G_EENS_8epilogue10collective18CollectiveEpilogueINS1J_23Sm100TmaWarpSpecializedILi1ELi1ELi64ELb0ELb0EEEJSI_NS5_IJNSX_ISF_SB_EENSX_ISG_SB_EEEEESJ_SK_SJ_SK_NS1J_6fusion15FusionCallbacksIS1N_NS1R_17LinearCombinationISJ_fSJ_fLNS_15FloatRoundStyleE2EEESI_S1Q_JEEENS4_5SM1004TMEM4LOAD26SM100_TMEM_LOAD_32dp32b64xES1H_NS16_INS17_ILi2ELi4ELi3EEES1A_NSX_INS5_IJS1B_SG_EEENS5_IJSG_SB_EEEEEEENS4_39AutoVectorizingCopyWithAssumedAlignmentILi128EEENS4_14SM90_TMA_STOREES25_S27_S27_EEEvvEEEEvNT_6ParamsE)
        /*0044*/ 	.word	0x00000000
.L_29:


//--------------------- .nv.compat                --------------------------
	.section	.nv.compat,"",@"SHT_CUDA_COMPAT_INFO"
	.align	4
        /*0000*/ 	.byte	0x02, 0x09, 0x01, 0x00, 0x02, 0x02, 0x02, 0x00, 0x02, 0x05, 0x05, 0x00, 0x03, 0x07, 0x01, 0x01
        /*0010*/ 	.byte	0x02, 0x03, 0x01, 0x00, 0x02, 0x06, 0x01, 0x00, 0x04, 0x0b, 0x08, 0x00, 0x09, 0x00, 0x00, 0x00
        /*0020*/ 	.byte	0x00, 0x00, 0x00, 0x00


//--------------------- .nv.info._ZN7cutlass13device_kernelINS_4gemm6kernel13GemmUniversalIN4cute5tupleIJiiiiEEENS1_10collective13CollectiveMmaINS1_35MainloopSm100TmaUmmaWarpSpecializedILi5ELi2ELi4ENS5_IJNS4_1CILi1EEENSA_ILi2EEESB_EEEEENS5_IJNSA_ILi128EEENSA_ILi64EEENSA_ILi32EEEEEENS_12float_e4m3_tENS5_IJlSB_lEEESJ_SK_NS4_8TiledMMAINS4_8MMA_AtomIJNS4_10MMA_TraitsINS4_19SM100_MMA_F8F6F4_SSEJSJ_SJ_fSF_SG_NS4_17integral_constantINS4_4UMMA5MajorELSR_0EEESS_NSP_INSQ_7ScaleInELST_0EEESU_EEEEEENS4_6LayoutINS5_IJSB_SB_SB_EEENS5_IJNSA_ILi0EEESZ_SZ_EEEEENS5_IJNS4_10UnderscoreES12_S12_EEEEENS4_23SM90_TMA_LOAD_MULTICASTENS4_14ComposedLayoutINS4_7SwizzleILi1ELi4ELi3EEENS4_18smem_ptr_flag_bitsILi8EEENSX_INS5_IJNSA_ILi8EEESH_EEENS5_IJSH_SB_EEEEEEEvNS4_8identityENS4_13SM90_TMA_LOADES1F_vS1G_EENS_8epilogue10collective18CollectiveEpilogueINS1J_23Sm100TmaWarpSpecializedILi1ELi1ELi64ELb0ELb0EEEJSI_NS5_IJNSX_ISF_SB_EENSX_ISG_SB_EEEEESJ_SK_SJ_SK_NS1J_6fusion15FusionCallbacksIS1N_NS1R_17LinearCombinationISJ_fSJ_fLNS_15FloatRoundStyleE2EEESI_S1Q_JEEENS4_5SM1004TMEM4LOAD26SM100_TMEM_LOAD_32dp32b64xES1H_NS16_INS17_ILi2ELi4ELi3EEES1A_NSX_INS5_IJS1B_SG_EEENS5_IJSG_SB_EEEEEEENS4_39AutoVectorizingCopyWithAssumedAlignmentILi128EEENS4_14SM90_TMA_STOREES25_S27_S27_EEEvvEEEEvNT_6ParamsE --------------------------
	.section	.nv.info._ZN7cutlass13device_kernelINS_4gemm6kernel13GemmUniversalIN4cute5tupleIJiiiiEEENS1_10collective13CollectiveMmaINS1_35MainloopSm100TmaUmmaWarpSpecializedILi5ELi2ELi4ENS5_IJNS4_1CILi1EEENSA_ILi2EEESB_EEEEENS5_IJNSA_ILi128EEENSA_ILi64EEENSA_ILi32EEEEEENS_12float_e4m3_tENS5_IJlSB_lEEESJ_SK_NS4_8TiledMMAINS4_8MMA_AtomIJNS4_10MMA_TraitsINS4_19SM100_MMA_F8F6F4_SSEJSJ_SJ_fSF_SG_NS4_17integral_constantINS4_4UMMA5MajorELSR_0EEESS_NSP_INSQ_7ScaleInELST_0EEESU_EEEEEENS4_6LayoutINS5_IJSB_SB_SB_EEENS5_IJNSA_ILi0EEESZ_SZ_EEEEENS5_IJNS4_10UnderscoreES12_S12_EEEEENS4_23SM90_TMA_LOAD_MULTICASTENS4_14ComposedLayoutINS4_7SwizzleILi1ELi4ELi3EEENS4_18smem_ptr_flag_bitsILi8EEENSX_INS5_IJNSA_ILi8EEESH_EEENS5_IJSH_SB_EEEEEEEvNS4_8identityENS4_13SM90_TMA_LOADES1F_vS1G_EENS_8epilogue10collective18CollectiveEpilogueINS1J_23Sm100TmaWarpSpecializedILi1ELi1ELi64ELb0ELb0EEEJSI_NS5_IJNSX_ISF_SB_EENSX_ISG_SB_EEEEESJ_SK_SJ_SK_NS1J_6fusion15FusionCallbacksIS1N_NS1R_17LinearCombinationISJ_fSJ_fLNS_15FloatRoundStyleE2EEESI_S1Q_JEEENS4_5SM1004TMEM4LOAD26SM100_TMEM_LOAD_32dp32b64xES1H_NS16_INS17_ILi2ELi4ELi3EEES1A_NSX_INS5_IJS1B_SG_EEENS5_IJSG_SB_EEEEEEENS4_39AutoVectorizingCopyWithAssumedAlignmentILi128EEENS4_14SM90_TMA_STOREES25_S27_S27_EEEvvEEEEvNT_6ParamsE,"",@"SHT_CUDA_INFO"
	.sectionflags	@""
	.align	4


	//----- nvinfo : EIATTR_CUDA_API_VERSION
	.align		4
        /*0000*/ 	.byte	0x04, 0x37
        /*0002*/ 	.short	(.L_31 - .L_30)
.L_30:
        /*0004*/ 	.word	0x00000082


	//----- nvinfo : EIATTR_KPARAM_INFO
	.align		4
.L_31:
        /*0008*/ 	.byte	0x04, 0x17
        /*000a*/ 	.short	(.L_33 - .L_32)
.L_32:
        /*000c*/ 	.word	0x00000000
        /*0010*/ 	.short	0x0000
        /*0012*/ 	.short	0x0000
        /*0014*/ 	.byte	0x00, 0xf0, 0x01, 0x20


	//----- nvinfo : EIATTR_AT_ENTRY_FRAGMENTS
	.align		4
.L_33:
        /*0018*/ 	.byte	0x04, 0x4f
        /*001a*/ 	.short	(.L_35 - .L_34)


	//   ....[0]....
.L_34:
        /*001c*/ 	.word	0x00000006


	//----- nvinfo : EIATTR_RESERVED_SMEM_USED
	.align		4
.L_35:
        /*0020*/ 	.byte	0x01, 0x41
	.zero		2


	//----- nvinfo : EIATTR_SPARSE_MMA_MASK
	.align		4
        /*0024*/ 	.byte	0x03, 0x50
        /*0026*/ 	.short	0x0000


	//----- nvinfo : EIATTR_TCGEN05_1CTA_USED
	.align		4
        /*0028*/ 	.byte	0x01, 0x51
	.zero		2


	//----- nvinfo : EIATTR_MAXREG_COUNT
	.align		4
        /*002c*/ 	.byte	0x03, 0x1b
        /*002e*/ 	.short	0x00ff


	//----- nvinfo : EIATTR_NUM_BARRIERS
	.align		4
        /*0030*/ 	.byte	0x02, 0x4c
        /*0032*/ 	.byte	0x07
	.zero		1


	//----- nvinfo : EIATTR_EXTERNS
	.align		4
        /*0034*/ 	.byte	0x04, 0x0f
        /*0036*/ 	.short	(.L_37 - .L_36)


	//   ....[0]....
	.align		4
.L_36:
        /*0038*/ 	.word	index@(__assertfail)


	//----- nvinfo : EIATTR_MERCURY_ISA_VERSION
	.align		4
.L_37:
        /*003c*/ 	.byte	0x03, 0x5f
        /*003e*/ 	.short	0x0101


	//----- nvinfo : EIATTR_INT_WARP_WIDE_INSTR_OFFSETS
	.align		4
        /*0040*/ 	.byte	0x04, 0x31
        /*0042*/ 	.short	(.L_39 - .L_38)


	//   ....[0]....
.L_38:
        /*0044*/ 	.word	0x00003af0


	//   ....[1]....
        /*0048*/ 	.word	0x00003b20


	//   ....[2]....
        /*004c*/ 	.word	0x00003b40


	//   ....[3]....
        /*0050*/ 	.word	0x00004670


	//   ....[4]....
        /*0054*/ 	.word	0x00004720


	//----- nvinfo : EIATTR_COOP_GROUP_MASK_REGIDS
	.align		4
.L_39:
        /*0058*/ 	.byte	0x04, 0x29
        /*005a*/ 	.short	(.L_41 - .L_40)


	//   ....[0]....
.L_40:
        /*005c*/ 	.word	0xffffffff


	//   ....[1]....
        /*0060*/ 	.word	0xffffffff


	//   ....[2]....
        /*0064*/ 	.word	0xffffffff


	//   ....[3]....
        /*0068*/ 	.word	0xffffffff


	//   ....[4]....
        /*006c*/ 	.word	0xffffffff


	//   ....[5]....
        /*0070*/ 	.word	0xffffffff


	//   ....[6]....
        /*0074*/ 	.word	0xffffffff


	//   ....[7]....
        /*0078*/ 	.word	0xffffffff


	//   ....[8]....
        /*007c*/ 	.word	0xffffffff


	//   ....[9]....
        /*0080*/ 	.word	0xffffffff


	//   ....[10]....
        /*0084*/ 	.word	0xffffffff


	//   ....[11]....
        /*0088*/ 	.word	0xffffffff


	//   ....[12]....
        /*008c*/ 	.word	0xffffffff


	//   ....[13]....
        /*0090*/ 	.word	0xffffffff


	//----- nvinfo : EIATTR_COOP_GROUP_INSTR_OFFSETS
	.align		4
.L_41:
        /*0094*/ 	.byte	0x04, 0x28
        /*0096*/ 	.short	(.L_43 - .L_42)


	//   ....[0]....
.L_42:
        /*0098*/ 	.word	0x00000080


	//   ....[1]....
        /*009c*/ 	.word	0x000004e0


	//   ....[2]....
        /*00a0*/ 	.word	0x000006b0


	//   ....[3]....
        /*00a4*/ 	.word	0x000007f0


	//   ....[4]....
        /*00a8*/ 	.word	0x000008f0


	//   ....[5]....
        /*00ac*/ 	.word	0x00000a60


	//   ....[6]....
        /*00b0*/ 	.word	0x00000c00


	//   ....[7]....
        /*00b4*/ 	.word	0x00000db0


	//   ....[8]....
        /*00b8*/ 	.word	0x00001f60


	//   ....[9]....
        /*00bc*/ 	.word	0x00002e90


	//   ....[10]....
        /*00c0*/ 	.word	0x000030a0


	//   ....[11]....
        /*00c4*/ 	.word	0x000030d0


	//   ....[12]....
        /*00c8*/ 	.word	0x000039d0


	//   ....[13]....
        /*00cc*/ 	.word	0x00003c00


	//----- nvinfo : EIATTR_VRC_CTA_INIT_COUNT
	.align		4
.L_43:
        /*00d0*/ 	.byte	0x02, 0x4a
        /*00d2*/ 	.byte	0x80
	.zero		1


	//----- nvinfo : EIATTR_SYSCALL_OFFSETS
	.align		4
        /*00d4*/ 	.byte	0x04, 0x46
        /*00d6*/ 	.short	(.L_45 - .L_44)


	//   ....[0]....
.L_44:
        /*00d8*/ 	.word	0x00005260


	//   ....[1]....
        /*00dc*/ 	.word	0x000053a0


	//   ....[2]....
        /*00e0*/ 	.word	0x00005b60


	//----- nvinfo : EIATTR_MBARRIER_INSTR_OFFSETS
	.align		4
.L_45:
        /*00e4*/ 	.byte	0x04, 0x39
        /*00e6*/ 	.short	(.L_47 - .L_46)


	//   ....[0]....
.L_46:
        /*00e8*/ 	.word	0x00000600
        /*00ec*/ 	.word	0x000000ff
        /*00f0*/ 	.word	0x00000000
        /*00f4*/ 	.short	0x0100
        /*00f6*/ 	.byte	0x04
	.zero		1


	//   ....[1]....
        /*00f8*/ 	.word	0x00000610
        /*00fc*/ 	.word	0x000000ff
        /*0100*/ 	.word	0x00000028
        /*0104*/ 	.short	0x0100
        /*0106*/ 	.byte	0x04
	.zero		1


	//   ....[2]....
        /*0108*/ 	.word	0x00000620
        /*010c*/ 	.word	0x000000ff
        /*0110*/ 	.word	0x00000008
        /*0114*/ 	.short	0x0100
        /*0116*/ 	.byte	0x04
	.zero		1


	//   ....[3]....
        /*0118*/ 	.word	0x00000630
        /*011c*/ 	.word	0x000000ff
        /*0120*/ 	.word	0x00000030
        /*0124*/ 	.short	0x0100
        /*0126*/ 	.byte	0x04
	.zero		1


	//   ....[4]....
        /*0128*/ 	.word	0x00000640
        /*012c*/ 	.word	0x000000ff
        /*0130*/ 	.word	0x00000010
        /*0134*/ 	.short	0x0100
        /*0136*/ 	.byte	0x04
	.zero		1


	//   ....[5]....
        /*0138*/ 	.word	0x00000650
        /*013c*/ 	.word	0x000000ff
        /*0140*/ 	.word	0x00000038
        /*0144*/ 	.short	0x0100
        /*0146*/ 	.byte	0x04
	.zero		1


	//   ....[6]....
        /*0148*/ 	.word	0x00000660
        /*014c*/ 	.word	0x000000ff
        /*0150*/ 	.word	0x00000018
        /*0154*/ 	.short	0x0100
        /*0156*/ 	.byte	0x04
	.zero		1


	//   ....[7]....
        /*0158*/ 	.word	0x00000670
        /*015c*/ 	.word	0x000000ff
        /*0160*/ 	.word	0x00000040
        /*0164*/ 	.short	0x0100
        /*0166*/ 	.byte	0x04
	.zero		1


	//   ....[8]....
        /*0168*/ 	.word	0x00000680
        /*016c*/ 	.word	0x000000ff
        /*0170*/ 	.word	0x00000020
        /*0174*/ 	.short	0x0100
        /*0176*/ 	.byte	0x04
	.zero		1


	//   ....[9]....
        /*0178*/ 	.word	0x00000690
        /*017c*/ 	.word	0x000000ff
        /*0180*/ 	.word	0x00000048
        /*0184*/ 	.short	0x0100
        /*0186*/ 	.byte	0x04
	.zero		1


	//   ....[10]....
        /*0188*/ 	.word	0x000007c0
        /*018c*/ 	.word	0x000000ff
        /*0190*/ 	.word	0x00000050
        /*0194*/ 	.short	0x0100
        /*0196*/ 	.byte	0x04
	.zero		1


	//   ....[11]....
        /*0198*/ 	.word	0x000007d0
        /*019c*/ 	.word	0x000000ff
        /*01a0*/ 	.word	0x00000058
        /*01a4*/ 	.short	0x0100
        /*01a6*/ 	.byte	0x04
	.zero		1


	//   ....[12]....
        /*01a8*/ 	.word	0x000008c0
        /*01ac*/ 	.word	0x000000ff
        /*01b0*/ 	.word	0x00000060
        /*01b4*/ 	.short	0x0100
        /*01b6*/ 	.byte	0x06
	.zero		1


	//   ....[13]....
        /*01b8*/ 	.word	0x000008d0
        /*01bc*/ 	.word	0x000000ff
        /*01c0*/ 	.word	0x00000068
        /*01c4*/ 	.short	0x0100
        /*01c6*/ 	.byte	0x06
	.zero		1


	//   ....[14]....
        /*01c8*/ 	.word	0x00000a10
        /*01cc*/ 	.word	0x000000ff
        /*01d0*/ 	.word	0x00000070
        /*01d4*/ 	.short	0x0100
        /*01d6*/ 	.byte	0x06
	.zero		1


	//   ....[15]....
        /*01d8*/ 	.word	0x00000a20
        /*01dc*/ 	.word	0x000000ff
        /*01e0*/ 	.word	0x00000080
        /*01e4*/ 	.short	0x0100
        /*01e6*/ 	.byte	0x06
	.zero		1


	//   ....[16]....
        /*01e8*/ 	.word	0x00000a30
        /*01ec*/ 	.word	0x000000ff
        /*01f0*/ 	.word	0x00000078
        /*01f4*/ 	.short	0x0100
        /*01f6*/ 	.byte	0x06
	.zero		1


	//   ....[17]....
        /*01f8*/ 	.word	0x00000a40
        /*01fc*/ 	.word	0x000000ff
        /*0200*/ 	.word	0x00000088
        /*0204*/ 	.short	0x0100
        /*0206*/ 	.byte	0x06
	.zero		1


	//   ....[18]....
        /*0208*/ 	.word	0x00000b70
        /*020c*/ 	.word	0x000000ff
        /*0210*/ 	.word	0x00000090
        /*0214*/ 	.short	0x0100
        /*0216*/ 	.byte	0x04
	.zero		1


	//   ....[19]....
        /*0218*/ 	.word	0x00000b80
        /*021c*/ 	.word	0x000000ff
        /*0220*/ 	.word	0x000000b0
        /*0224*/ 	.short	0x0100
        /*0226*/ 	.byte	0x04
	.zero		1


	//   ....[20]....
        /*0228*/ 	.word	0x00000b90
        /*022c*/ 	.word	0x000000ff
        /*0230*/ 	.word	0x00000098
        /*0234*/ 	.short	0x0100
        /*0236*/ 	.byte	0x04
	.zero		1


	//   ....[21]....
        /*0238*/ 	.word	0x00000ba0
        /*023c*/ 	.word	0x000000ff
        /*0240*/ 	.word	0x000000b8
        /*0244*/ 	.short	0x0100
        /*0246*/ 	.byte	0x04
	.zero		1


	//   ....[22]....
        /*0248*/ 	.word	0x00000bb0
        /*024c*/ 	.word	0x000000ff
        /*0250*/ 	.word	0x000000a0
        /*0254*/ 	.short	0x0100
        /*0256*/ 	.byte	0x04
	.zero		1


	//   ....[23]....
        /*0258*/ 	.word	0x00000bc0
        /*025c*/ 	.word	0x000000ff
        /*0260*/ 	.word	0x000000c0
        /*0264*/ 	.short	0x0100
        /*0266*/ 	.byte	0x04
	.zero		1


	//   ....[24]....
        /*0268*/ 	.word	0x00000bd0
        /*026c*/ 	.word	0x000000ff
        /*0270*/ 	.word	0x000000a8
        /*0274*/ 	.short	0x0100
        /*0276*/ 	.byte	0x04
	.zero		1


	//   ....[25]....
        /*0278*/ 	.word	0x00000be0
        /*027c*/ 	.word	0x000000ff
        /*0280*/ 	.word	0x000000c8
        /*0284*/ 	.short	0x0100
        /*0286*/ 	.byte	0x04
	.zero		1


	//   ....[26]....
        /*0288*/ 	.word	0x00000cd0
        /*028c*/ 	.word	0x000000ff
        /*0290*/ 	.word	0x000000d0
        /*0294*/ 	.short	0x0100
        /*0296*/ 	.byte	0x04
	.zero		1


	//   ....[27]....
        /*0298*/ 	.word	0x00000ce0
        /*029c*/ 	.word	0x000000ff
        /*02a0*/ 	.word	0x000000e0
        /*02a4*/ 	.short	0x0100
        /*02a6*/ 	.byte	0x04
	.zero		1


	//   ....[28]....
        /*02a8*/ 	.word	0x00000cf0
        /*02ac*/ 	.word	0x000000ff
        /*02b0*/ 	.word	0x000000d8
        /*02b4*/ 	.short	0x0100
        /*02b6*/ 	.byte	0x04
	.zero		1


	//   ....[29]....
        /*02b8*/ 	.word	0x00000d00
        /*02bc*/ 	.word	0x000000ff
        /*02c0*/ 	.word	0x000000e8
        /*02c4*/ 	.short	0x0100
        /*02c6*/ 	.byte	0x04
	.zero		1


	//   ....[30]....
        /*02c8*/ 	.word	0x00001810
        /*02cc*/ 	.word	0x00000000
        /*02d0*/ 	.word	0x000000e0
        /*02d4*/ 	.short	0x010a
        /*02d6*/ 	.byte	0xff
	.zero		1


	//   ....[31]....
        /*02d8*/ 	.word	0x00001840
        /*02dc*/ 	.word	0x00000000
        /*02e0*/ 	.word	0x000000d0
        /*02e4*/ 	.short	0x0101
        /*02e6*/ 	.byte	0xff
	.zero		1


	//   ....[32]....
        /*02e8*/ 	.word	0x000018f0
        /*02ec*/ 	.word	0x000000ff
        /*02f0*/ 	.word	0x00000028
        /*02f4*/ 	.short	0x010a
        /*02f6*/ 	.byte	0x04
	.zero		1


	//   ....[33]....
        /*02f8*/ 	.word	0x00001970
        /*02fc*/ 	.word	0x000000ff
        /*0300*/ 	.word	0x00000028
        /*0304*/ 	.short	0x010a
        /*0306*/ 	.byte	0x21
	.zero		1


	//   ....[34]....
        /*0308*/ 	.word	0x00001b00
        /*030c*/ 	.word	0x000000ff
        /*0310*/ 	.word	0x00000028
        /*0314*/ 	.short	0x010a
        /*0316*/ 	.byte	0x08
	.zero		1


	//   ....[35]....
        /*0318*/ 	.word	0x00001c20
        /*031c*/ 	.word	0x000000ff
        /*0320*/ 	.word	0x00000068
        /*0324*/ 	.short	0x0101
        /*0326*/ 	.byte	0x07
	.zero		1


	//   ....[36]....
        /*0328*/ 	.word	0x00001c40
        /*032c*/ 	.word	0x000000ff
        /*0330*/ 	.word	0x00000028
        /*0334*/ 	.short	0x010a
        /*0336*/ 	.byte	0x04
	.zero		1


	//   ....[37]....
        /*0338*/ 	.word	0x00001cc0
        /*033c*/ 	.word	0x000000ff
        /*0340*/ 	.word	0x00000028
        /*0344*/ 	.short	0x010a
        /*0346*/ 	.byte	0x11
	.zero		1


	//   ....[38]....
        /*0348*/ 	.word	0x00001e50
        /*034c*/ 	.word	0x000000ff
        /*0350*/ 	.word	0x00000028
        /*0354*/ 	.short	0x010a
        /*0356*/ 	.byte	0x06
	.zero		1


	//   ....[39]....
        /*0358*/ 	.word	0x00001f90
        /*035c*/ 	.word	0x00000003
        /*0360*/ 	.word	0x00000070
        /*0364*/ 	.short	0x010a
        /*0366*/ 	.byte	0xff
	.zero		1


	//   ....[40]....
        /*0368*/ 	.word	0x000020e0
        /*036c*/ 	.word	0x00000000
        /*0370*/ 	.word	0x00000000
        /*0374*/ 	.short	0x0101
        /*0376*/ 	.byte	0xff
	.zero		1


	//   ....[41]....
        /*0378*/ 	.word	0x00002680
        /*037c*/ 	.word	0x000000ff
        /*0380*/ 	.word	0x00000000
        /*0384*/ 	.short	0x010a
        /*0386*/ 	.byte	0x04
	.zero		1


	//   ....[42]....
        /*0388*/ 	.word	0x00002710
        /*038c*/ 	.word	0x000000ff
        /*0390*/ 	.word	0x00000000
        /*0394*/ 	.short	0x010a
        /*0396*/ 	.byte	0x05
	.zero		1


	//   ....[43]....
        /*0398*/ 	.word	0x000027a0
        /*039c*/ 	.word	0x000000ff
        /*03a0*/ 	.word	0x00000000
        /*03a4*/ 	.short	0x010a
        /*03a6*/ 	.byte	0x05
	.zero		1


	//   ....[44]....
        /*03a8*/ 	.word	0x00002830
        /*03ac*/ 	.word	0x000000ff
        /*03b0*/ 	.word	0x00000000
        /*03b4*/ 	.short	0x010a
        /*03b6*/ 	.byte	0x05
	.zero		1


	//   ....[45]....
        /*03b8*/ 	.word	0x000028d0
        /*03bc*/ 	.word	0x00000000
        /*03c0*/ 	.word	0x00000000
        /*03c4*/ 	.short	0x010a
        /*03c6*/ 	.byte	0xff
	.zero		1


	//   ....[46]....
        /*03c8*/ 	.word	0x000029f0
        /*03cc*/ 	.word	0x00000002
        /*03d0*/ 	.word	0x000000d0
        /*03d4*/ 	.short	0x010a
        /*03d6*/ 	.byte	0xff
	.zero		1


	//   ....[47]....
        /*03d8*/ 	.word	0x00002a60
        /*03dc*/ 	.word	0x00000002
        /*03e0*/ 	.word	0x00000000
        /*03e4*/ 	.short	0x0101
        /*03e6*/ 	.byte	0xff
	.zero		1


	//   ....[48]....
        /*03e8*/ 	.word	0x00002a80
        /*03ec*/ 	.word	0x000000ff
        /*03f0*/ 	.word	0x00000080
        /*03f4*/ 	.short	0x010a
        /*03f6*/ 	.byte	0x04
	.zero		1


	//   ....[49]....
        /*03f8*/ 	.word	0x00002ba0
        /*03fc*/ 	.word	0x00000002
        /*0400*/ 	.word	0x00000070
        /*0404*/ 	.short	0x010a
        /*0406*/ 	.byte	0xff
	.zero		1


	//   ....[50]....
        /*0408*/ 	.word	0x00002ca0
        /*040c*/ 	.word	0x00000002
        /*0410*/ 	.word	0x00000000
        /*0414*/ 	.short	0x0101
        /*0416*/ 	.byte	0xff
	.zero		1


	//   ....[51]....
        /*0418*/ 	.word	0x00002d30
        /*041c*/ 	.word	0x000000ff
        /*0420*/ 	.word	0x00000080
        /*0424*/ 	.short	0x0106
        /*0426*/ 	.byte	0x04
	.zero		1


	//   ....[52]....
        /*0428*/ 	.word	0x00002d50
        /*042c*/ 	.word	0x000000ff
        /*0430*/ 	.word	0x00000080
        /*0434*/ 	.short	0x010a
        /*0436*/ 	.byte	0x04
	.zero		1


	//   ....[53]....
        /*0438*/ 	.word	0x00002de0
        /*043c*/ 	.word	0x000000ff
        /*0440*/ 	.word	0x00000080
        /*0444*/ 	.short	0x0106
        /*0446*/ 	.byte	0x07
	.zero		1


	//   ....[54]....
        /*0448*/ 	.word	0x00002e20
        /*044c*/ 	.word	0x00000000
        /*0450*/ 	.word	0x00000080
        /*0454*/ 	.short	0x010a
        /*0456*/ 	.byte	0xff
	.zero		1


	//   ....[55]....
        /*0458*/ 	.word	0x00003310
        /*045c*/ 	.word	0x00000000
        /*0460*/ 	.word	0x00000070
        /*0464*/ 	.short	0x010a
        /*0466*/ 	.byte	0xff
	.zero		1


	//   ....[56]....
        /*0468*/ 	.word	0x00003410
        /*046c*/ 	.word	0x00000003
        /*0470*/ 	.word	0x00000000
        /*0474*/ 	.short	0x0101
        /*0476*/ 	.byte	0xff
	.zero		1


	//   ....[57]....
        /*0478*/ 	.word	0x00003420
        /*047c*/ 	.word	0x000000ff
        /*0480*/ 	.word	0x00000000
        /*0484*/ 	.short	0x010a
        /*0486*/ 	.byte	0x04
	.zero		1


	//   ....[58]....
        /*0488*/ 	.word	0x00003440
        /*048c*/ 	.word	0x000000ff
        /*0490*/ 	.word	0x000000b0
        /*0494*/ 	.short	0x010a
        /*0496*/ 	.byte	0x12
	.zero		1


	//   ....[59]....
        /*0498*/ 	.word	0x00003520
        /*049c*/ 	.word	0x000000ff
        /*04a0*/ 	.word	0x00000000
        /*04a4*/ 	.short	0x010a
        /*04a6*/ 	.byte	0x06
	.zero		1


	//   ....[60]....
        /*04a8*/ 	.word	0x00003620
        /*04ac*/ 	.word	0x000000ff
        /*04b0*/ 	.word	0x00000000
        /*04b4*/ 	.short	0x010a
        /*04b6*/ 	.byte	0x04
	.zero		1


	//   ....[61]....
        /*04b8*/ 	.word	0x00003800
        /*04bc*/ 	.word	0x000000ff
        /*04c0*/ 	.word	0x00000000
        /*04c4*/ 	.short	0x010a
        /*04c6*/ 	.byte	0x04
	.zero		1


	//   ....[62]....
        /*04c8*/ 	.word	0x00003890
        /*04cc*/ 	.word	0x000000ff
        /*04d0*/ 	.word	0x00000000
        /*04d4*/ 	.short	0x010a
        /*04d6*/ 	.byte	0x05
	.zero		1


	//   ....[63]....
        /*04d8*/ 	.word	0x00003920
        /*04dc*/ 	.word	0x000000ff
        /*04e0*/ 	.word	0x00000000
        /*04e4*/ 	.short	0x010a
        /*04e6*/ 	.byte	0x05
	.zero		1


	//   ....[64]....
        /*04e8*/ 	.word	0x000039b0
        /*04ec*/ 	.word	0x000000ff
        /*04f0*/ 	.word	0x00000000
        /*04f4*/ 	.short	0x010a
        /*04f6*/ 	.byte	0x04
	.zero		1


	//   ....[65]....
        /*04f8*/ 	.word	0x00003e50
        /*04fc*/ 	.word	0x00000007
        /*0500*/ 	.word	0x00000070
        /*0504*/ 	.short	0x010a
        /*0506*/ 	.byte	0xff
	.zero		1


	//   ....[66]....
        /*0508*/ 	.word	0x00003fc0
        /*050c*/ 	.word	0x00000000
        /*0510*/ 	.word	0x00000000
        /*0514*/ 	.short	0x0101
        /*0516*/ 	.byte	0xff
	.zero		1


	//   ....[67]....
        /*0518*/ 	.word	0x00004430
        /*051c*/ 	.word	0x000000ff
        /*0520*/ 	.word	0x00000068
        /*0524*/ 	.short	0x010a
        /*0526*/ 	.byte	0x11
	.zero		1


	//   ....[68]....
        /*0528*/ 	.word	0x000045b0
        /*052c*/ 	.word	0x000000ff
        /*0530*/ 	.word	0x00000058
        /*0534*/ 	.short	0x010a
        /*0536*/ 	.byte	0x11
	.zero		1


	//   ....[69]....
        /*0538*/ 	.word	0x000047c0
        /*053c*/ 	.word	0x000000ff
        /*0540*/ 	.word	0x00000050
        /*0544*/ 	.short	0x010b
        /*0546*/ 	.byte	0x11
	.zero		1


	//   ....[70]....
        /*0548*/ 	.word	0x000047d0
        /*054c*/ 	.word	0x000000ff
        /*0550*/ 	.word	0x00000000
        /*0554*/ 	.short	0x0101
        /*0556*/ 	.byte	0x1b
	.zero		1


	//   ....[71]....
        /*0558*/ 	.word	0x00004810
        /*055c*/ 	.word	0x00000000
        /*0560*/ 	.word	0x00000058
        /*0564*/ 	.short	0x010a
        /*0566*/ 	.byte	0xff
	.zero		1


	//   ....[72]....
        /*0568*/ 	.word	0x00004b20
        /*056c*/ 	.word	0x00000003
        /*0570*/ 	.word	0x00000070
        /*0574*/ 	.short	0x010a
        /*0576*/ 	.byte	0xff
	.zero		1


	//   ....[73]....
        /*0578*/ 	.word	0x00004ca0
        /*057c*/ 	.word	0x00000000
        /*0580*/ 	.word	0x00000000
        /*0584*/ 	.short	0x0101
        /*0586*/ 	.byte	0xff
	.zero		1


	//   ....[74]....
        /*0588*/ 	.word	0x00005740
        /*058c*/ 	.word	0x000000ff
        /*0590*/ 	.word	0x00000050
        /*0594*/ 	.short	0x010a
        /*0596*/ 	.byte	0x2c
	.zero		1


	//   ....[75]....
        /*0598*/ 	.word	0x00005750
        /*059c*/ 	.word	0x00000016
        /*05a0*/ 	.word	0x00000090
        /*05a4*/ 	.short	0x010a
        /*05a6*/ 	.byte	0xff
	.zero		1


	//   ....[76]....
        /*05a8*/ 	.word	0x000058e0
        /*05ac*/ 	.word	0x000000ff
        /*05b0*/ 	.word	0x00000050
        /*05b4*/ 	.short	0x010a
        /*05b6*/ 	.byte	0x2c
	.zero		1


	//   ....[77]....
        /*05b8*/ 	.word	0x000059e0
        /*05bc*/ 	.word	0x000000ff
        /*05c0*/ 	.word	0x00000000
        /*05c4*/ 	.short	0x0101
        /*05c6*/ 	.byte	0x04
	.zero		1


	//   ....[78]....
        /*05c8*/ 	.word	0x00005a40
        /*05cc*/ 	.word	0x00000016
        /*05d0*/ 	.word	0x00000090
        /*05d4*/ 	.short	0x010a
        /*05d6*/ 	.byte	0xff
	.zero		1


	//   ....[79]....
        /*05d8*/ 	.word	0x000060a0
        /*05dc*/ 	.word	0x000000ff
        /*05e0*/ 	.word	0x00000000
        /*05e4*/ 	.short	0x0101
        /*05e6*/ 	.byte	0x04
	.zero		1


	//   ....[80]....
        /*05e8*/ 	.word	0x00006ea0
        /*05ec*/ 	.word	0x00000000
        /*05f0*/ 	.word	0x000000e0
        /*05f4*/ 	.short	0x010a
        /*05f6*/ 	.byte	0xff
	.zero		1


	//   ....[81]....
        /*05f8*/ 	.word	0x00006f00
        /*05fc*/ 	.word	0x00000000
        /*0600*/ 	.word	0x00000028
        /*0604*/ 	.short	0x010a
        /*0606*/ 	.byte	0xff
	.zero		1


	//   ....[82]....
        /*0608*/ 	.word	0x00006f60
        /*060c*/ 	.word	0x00000000
        /*0610*/ 	.word	0x00000028
        /*0614*/ 	.short	0x010a
        /*0616*/ 	.byte	0xff
	.zero		1


	//   ....[83]....
        /*0618*/ 	.word	0x00006fb0
        /*061c*/ 	.word	0x00000003
        /*0620*/ 	.word	0x00000070
        /*0624*/ 	.short	0x010a
        /*0626*/ 	.byte	0xff
	.zero		1


	//   ....[84]....
        /*0628*/ 	.word	0x00007010
        /*062c*/ 	.word	0x00000000
        /*0630*/ 	.word	0x00000000
        /*0634*/ 	.short	0x010a
        /*0636*/ 	.byte	0xff
	.zero		1


	//   ....[85]....
        /*0638*/ 	.word	0x00007070
        /*063c*/ 	.word	0x00000000
        /*0640*/ 	.word	0x00000000
        /*0644*/ 	.short	0x010a
        /*0646*/ 	.byte	0xff
	.zero		1


	//   ....[86]....
        /*0648*/ 	.word	0x000070d0
        /*064c*/ 	.word	0x00000000
        /*0650*/ 	.word	0x00000000
        /*0654*/ 	.short	0x010a
        /*0656*/ 	.byte	0xff
	.zero		1


	//   ....[87]....
        /*0658*/ 	.word	0x00007130
        /*065c*/ 	.word	0x00000000
        /*0660*/ 	.word	0x00000000
        /*0664*/ 	.short	0x010a
        /*0666*/ 	.byte	0xff
	.zero		1


	//   ....[88]....
        /*0668*/ 	.word	0x00007180
        /*066c*/ 	.word	0x00000002
        /*0670*/ 	.word	0x000000d0
        /*0674*/ 	.short	0x010a
        /*0676*/ 	.byte	0xff
	.zero		1


	//   ....[89]....
        /*0678*/ 	.word	0x000071e0
        /*067c*/ 	.word	0x00000002
        /*0680*/ 	.word	0x00000080
        /*0684*/ 	.short	0x010a
        /*0686*/ 	.byte	0xff
	.zero		1


	//   ....[90]....
        /*0688*/ 	.word	0x00007230
        /*068c*/ 	.word	0x00000002
        /*0690*/ 	.word	0x00000070
        /*0694*/ 	.short	0x010a
        /*0696*/ 	.byte	0xff
	.zero		1


	//   ....[91]....
        /*0698*/ 	.word	0x00007290
        /*069c*/ 	.word	0x00000000
        /*06a0*/ 	.word	0x00000080
        /*06a4*/ 	.short	0x010a
        /*06a6*/ 	.byte	0xff
	.zero		1


	//   ....[92]....
        /*06a8*/ 	.word	0x000072e0
        /*06ac*/ 	.word	0x00000000
        /*06b0*/ 	.word	0x00000070
        /*06b4*/ 	.short	0x010a
        /*06b6*/ 	.byte	0xff
	.zero		1


	//   ....[93]....
        /*06b8*/ 	.word	0x00007340
        /*06bc*/ 	.word	0x00000002
        /*06c0*/ 	.word	0x000000b0
        /*06c4*/ 	.short	0x010a
        /*06c6*/ 	.byte	0xff
	.zero		1


	//   ....[94]....
        /*06c8*/ 	.word	0x000073a0
        /*06cc*/ 	.word	0x00000000
        /*06d0*/ 	.word	0x00000000
        /*06d4*/ 	.short	0x010a
        /*06d6*/ 	.byte	0xff
	.zero		1


	//   ....[95]....
        /*06d8*/ 	.word	0x00007400
        /*06dc*/ 	.word	0x00000000
        /*06e0*/ 	.word	0x00000000
        /*06e4*/ 	.short	0x010a
        /*06e6*/ 	.byte	0xff
	.zero		1


	//   ....[96]....
        /*06e8*/ 	.word	0x00007460
        /*06ec*/ 	.word	0x00000000
        /*06f0*/ 	.word	0x00000000
        /*06f4*/ 	.short	0x010a
        /*06f6*/ 	.byte	0xff
	.zero		1


	//   ....[97]....
        /*06f8*/ 	.word	0x000074c0
        /*06fc*/ 	.word	0x00000000
        /*0700*/ 	.word	0x00000000
        /*0704*/ 	.short	0x010a
        /*0706*/ 	.byte	0xff
	.zero		1


	//   ....[98]....
        /*0708*/ 	.word	0x00007520
        /*070c*/ 	.word	0x00000000
        /*0710*/ 	.word	0x00000000
        /*0714*/ 	.short	0x010a
        /*0716*/ 	.byte	0xff
	.zero		1


	//   ....[99]....
        /*0718*/ 	.word	0x00007570
        /*071c*/ 	.word	0x00000007
        /*0720*/ 	.word	0x00000070
        /*0724*/ 	.short	0x010a
        /*0726*/ 	.byte	0xff
	.zero		1


	//   ....[100]....
        /*0728*/ 	.word	0x000075d0
        /*072c*/ 	.word	0x00000000
        /*0730*/ 	.word	0x00000068
        /*0734*/ 	.short	0x010a
        /*0736*/ 	.byte	0xff
	.zero		1


	//   ....[101]....
        /*0738*/ 	.word	0x00007630
        /*073c*/ 	.word	0x00000000
        /*0740*/ 	.word	0x00000058
        /*0744*/ 	.short	0x010a
        /*0746*/ 	.byte	0xff
	.zero		1


	//   ....[102]....
        /*0748*/ 	.word	0x00007680
        /*074c*/ 	.word	0x00000003
        /*0750*/ 	.word	0x00000070
        /*0754*/ 	.short	0x010a
        /*0756*/ 	.byte	0xff
	.zero		1


	//   ....[103]....
        /*0758*/ 	.word	0x000076e0
        /*075c*/ 	.word	0x00000000
        /*0760*/ 	.word	0x00000050
        /*0764*/ 	.short	0x010a
        /*0766*/ 	.byte	0xff
	.zero		1


	//   ....[104]....
        /*0768*/ 	.word	0x00007730
        /*076c*/ 	.word	0x00000016
        /*0770*/ 	.word	0x00000090
        /*0774*/ 	.short	0x010a
        /*0776*/ 	.byte	0xff
	.zero		1


	//----- nvinfo : EIATTR_NUM_MBARRIERS
	.align		4
.L_47:
        /*0778*/ 	.byte	0x03, 0x38
        /*077a*/ 	.short	0x001e


	//----- nvinfo : EIATTR_EXIT_INSTR_OFFSETS
	.align		4
        /*077c*/ 	.byte	0x04, 0x1c
        /*077e*/ 	.short	(.L_49 - .L_48)


	//   ....[0]....
.L_48:
        /*0780*/ 	.word	0x00002900


	//   ....[1]....
        /*0784*/ 	.word	0x00002df0


	//   ....[2]....
        /*0788*/ 	.word	0x00002e50


	//   ....[3]....
        /*078c*/ 	.word	0x00003c10


	//   ....[4]....
        /*0790*/ 	.word	0x00004840


	//   ....[5]....
        /*0794*/ 	.word	0x00004880


	//   ....[6]....
        /*0798*/ 	.word	0x00006e90


	//----- nvinfo : EIATTR_MAX_THREADS
	.align		4
.L_49:
        /*079c*/ 	.byte	0x04, 0x05
        /*079e*/ 	.short	(.L_51 - .L_50)
.L_50:
        /*07a0*/ 	.word	0x00000100
        /*07a4*/ 	.word	0x00000001
        /*07a8*/ 	.word	0x00000001


	//----- nvinfo : EIATTR_CRS_STACK_SIZE
	.align		4
.L_51:
        /*07ac*/ 	.byte	0x04, 0x1e
        /*07ae*/ 	.short	(.L_53 - .L_52)
.L_52:
        /*07b0*/ 	.word	0x00000000


	//----- nvinfo : EIATTR_CBANK_PARAM_SIZE
	.align		4
.L_53:
        /*07b4*/ 	.byte	0x03, 0x19
        /*07b6*/ 	.short	0x0800


	//----- nvinfo : EIATTR_PARAM_CBANK
	.align		4
        /*07b8*/ 	.byte	0x04, 0x0a
        /*07ba*/ 	.short	(.L_55 - .L_54)
	.align		4
.L_54:
        /*07bc*/ 	.word	index@(.nv.constant0._ZN7cutlass13device_kernelINS_4gemm6kernel13GemmUniversalIN4cute5tupleIJiiiiEEENS1_10collective13CollectiveMmaINS1_35MainloopSm100TmaUmmaWarpSpecializedILi5ELi2ELi4ENS5_IJNS4_1CILi1EEENSA_ILi2EEESB_EEEEENS5_IJNSA_ILi128EEENSA_ILi64EEENSA_ILi32EEEEEENS_12float_e4m3_tENS5_IJlSB_lEEESJ_SK_NS4_8TiledMMAINS4_8MMA_AtomIJNS4_10MMA_TraitsINS4_19SM100_MMA_F8F6F4_SSEJSJ_SJ_fSF_SG_NS4_17integral_constantINS4_4UMMA5MajorELSR_0EEESS_NSP_INSQ_7ScaleInELST_0EEESU_EEEEEENS4_6LayoutINS5_IJSB_SB_SB_EEENS5_IJNSA_ILi0EEESZ_SZ_EEEEENS5_IJNS4_10UnderscoreES12_S12_EEEEENS4_23SM90_TMA_LOAD_MULTICASTENS4_14ComposedLayoutINS4_7SwizzleILi1ELi4ELi3EEENS4_18smem_ptr_flag_bitsILi8EEENSX_INS5_IJNSA_ILi8EEESH_EEENS5_IJSH_SB_EEEEEEEvNS4_8identityENS4_13SM90_TMA_LOADES1F_vS1G_EENS_8epilogue10collective18CollectiveEpilogueINS1J_23Sm100TmaWarpSpecializedILi1ELi1ELi64ELb0ELb0EEEJSI_NS5_IJNSX_ISF_SB_EENSX_ISG_SB_EEEEESJ_SK_SJ_SK_NS1J_6fusion15FusionCallbacksIS1N_NS1R_17LinearCombinationISJ_fSJ_fLNS_15FloatRoundStyleE2EEESI_S1Q_JEEENS4_5SM1004TMEM4LOAD26SM100_TMEM_LOAD_32dp32b64xES1H_NS16_INS17_ILi2ELi4ELi3EEES1A_NSX_INS5_IJS1B_SG_EEENS5_IJSG_SB_EEEEEEENS4_39AutoVectorizingCopyWithAssumedAlignmentILi128EEENS4_14SM90_TMA_STOREES25_S27_S27_EEEvvEEEEvNT_6ParamsE)
        /*07c0*/ 	.short	0x0380
        /*07c2*/ 	.short	0x0800


	//----- nvinfo : EIATTR_SW_WAR
	.align		4
.L_55:
        /*07c4*/ 	.byte	0x04, 0x36
        /*07c6*/ 	.short	(.L_57 - .L_56)
.L_56:
        /*07c8*/ 	.word	0x00000008
.L_57:


//--------------------- .nv.callgraph             --------------------------
	.section	.nv.callgraph,"",@"SHT_CUDA_CALLGRAPH"
	.align	4
	.sectionentsize	8
	.align		4
        /*0000*/ 	.word	0x00000000
	.align		4
        /*0004*/ 	.word	0xffffffff
	.align		4
        /*0008*/ 	.word	index@(_ZN7cutlass13device_kernelINS_4gemm6kernel13GemmUniversalIN4cute5tupleIJiiiiEEENS1_10collective13CollectiveMmaINS1_35MainloopSm100TmaUmmaWarpSpecializedILi5ELi2ELi4ENS5_IJNS4_1CILi1EEENSA_ILi2EEESB_EEEEENS5_IJNSA_ILi128EEENSA_ILi64EEENSA_ILi32EEEEEENS_12float_e4m3_tENS5_IJlSB_lEEESJ_SK_NS4_8TiledMMAINS4_8MMA_AtomIJNS4_10MMA_TraitsINS4_19SM100_MMA_F8F6F4_SSEJSJ_SJ_fSF_SG_NS4_17integral_constantINS4_4UMMA5MajorELSR_0EEESS_NSP_INSQ_7ScaleInELST_0EEESU_EEEEEENS4_6LayoutINS5_IJSB_SB_SB_EEENS5_IJNSA_ILi0EEESZ_SZ_EEEEENS5_IJNS4_10UnderscoreES12_S12_EEEEENS4_23SM90_TMA_LOAD_MULTICASTENS4_14ComposedLayoutINS4_7SwizzleILi1ELi4ELi3EEENS4_18smem_ptr_flag_bitsILi8EEENSX_INS5_IJNSA_ILi8EEESH_EEENS5_IJSH_SB_EEEEEEEvNS4_8identityENS4_13SM90_TMA_LOADES1F_vS1G_EENS_8epilogue10collective18CollectiveEpilogueINS1J_23Sm100TmaWarpSpecializedILi1ELi1ELi64ELb0ELb0EEEJSI_NS5_IJNSX_ISF_SB_EENSX_ISG_SB_EEEEESJ_SK_SJ_SK_NS1J_6fusion15FusionCallbacksIS1N_NS1R_17LinearCombinationISJ_fSJ_fLNS_15FloatRoundStyleE2EEESI_S1Q_JEEENS4_5SM1004TMEM4LOAD26SM100_TMEM_LOAD_32dp32b64xES1H_NS16_INS17_ILi2ELi4ELi3EEES1A_NSX_INS5_IJS1B_SG_EEENS5_IJSG_SB_EEEEEEENS4_39AutoVectorizingCopyWithAssumedAlignmentILi128EEENS4_14SM90_TMA_STOREES25_S27_S27_EEEvvEEEEvNT_6ParamsE)
	.align		4
        /*000c*/ 	.word	index@(__assertfail)
	.align		4
        /*0010*/ 	.word	0x00000000
	.align		4
        /*0014*/ 	.word	0xfffffffe
	.align		4
        /*0018*/ 	.word	0x00000000
	.align		4
        /*001c*/ 	.word	0xfffffffd
	.align		4
        /*0020*/ 	.word	0x00000000
	.align		4
        /*0024*/ 	.word	0xfffffffc


//--------------------- .nv.constant4             --------------------------
	.section	.nv.constant4,"a",@progbits
	.align	8
	.align		8
.nv.constant4:
        /*0000*/ 	.dword	__assertfail
	.align		8
        /*0008*/ 	.dword	__unnamed_1
	.align		8
        /*0010*/ 	.dword	__unnamed_2
	.align		8
        /*0018*/ 	.dword	_ZN39_INTERNAL_fa3b8d40_4_k_cu_a41b40fc_74544cuda3std3__45__cpo5beginE
	.align		8
        /*0020*/ 	.dword	_ZN39_INTERNAL_fa3b8d40_4_k_cu_a41b40fc_74544cuda3std3__45__cpo3endE
	.align		8
        /*0028*/ 	.dword	_ZN39_INTERNAL_fa3b8d40_4_k_cu_a41b40fc_74544cuda3std3__45__cpo6cbeginE
	.align		8
        /*0030*/ 	.dword	_ZN39_INTERNAL_fa3b8d40_4_k_cu_a41b40fc_74544cuda3std3__45__cpo4cendE
	.align		8
        /*0038*/ 	.dword	_ZN39_INTERNAL_fa3b8d40_4_k_cu_a41b40fc_74544cuda3std3__441_GLOBAL__N__fa3b8d40_4_k_cu_a41b40fc_74546ignoreE
	.align		8
        /*0040*/ 	.dword	_ZN39_INTERNAL_fa3b8d40_4_k_cu_a41b40fc_74544cuda3std3__419piecewise_constructE
	.align		8
        /*0048*/ 	.dword	_ZN39_INTERNAL_fa3b8d40_4_k_cu_a41b40fc_74544cuda3std3__48in_placeE
	.align		8
        /*0050*/ 	.dword	_ZN39_INTERNAL_fa3b8d40_4_k_cu_a41b40fc_74544cuda3std6ranges3__45__cpo4swapE
	.align		8
        /*0058*/ 	.dword	_ZN39_INTERNAL_fa3b8d40_4_k_cu_a41b40fc_74544cuda3std6ranges3__45__cpo9iter_moveE
	.align		8
        /*0060*/ 	.dword	_ZN39_INTERNAL_fa3b8d40_4_k_cu_a41b40fc_74544cute7productE
	.align		8
        /*0068*/ 	.dword	_ZN39_INTERNAL_fa3b8d40_4_k_cu_a41b40fc_74544cute1_E
	.align		8
        /*0070*/ 	.dword	$str$25
	.align		8
        /*0078*/ 	.dword	$str$26
	.align		8
        /*0080*/ 	.dword	$str$27
	.align		8
        /*0088*/ 	.dword	$str$28


//--------------------- .text._ZN7cutlass13device_kernelINS_4gemm6kernel13GemmUniversalIN4cute5tupleIJiiiiEEENS1_10collective13CollectiveMmaINS1_35MainloopSm100TmaUmmaWarpSpecializedILi5ELi2ELi4ENS5_IJNS4_1CILi1EEENSA_ILi2EEESB_EEEEENS5_IJNSA_ILi128EEENSA_ILi64EEENSA_ILi32EEEEEENS_12float_e4m3_tENS5_IJlSB_lEEESJ_SK_NS4_8TiledMMAINS4_8MMA_AtomIJNS4_10MMA_TraitsINS4_19SM100_MMA_F8F6F4_SSEJSJ_SJ_fSF_SG_NS4_17integral_constantINS4_4UMMA5MajorELSR_0EEESS_NSP_INSQ_7ScaleInELST_0EEESU_EEEEEENS4_6LayoutINS5_IJSB_SB_SB_EEENS5_IJNSA_ILi0EEESZ_SZ_EEEEENS5_IJNS4_10UnderscoreES12_S12_EEEEENS4_23SM90_TMA_LOAD_MULTICASTENS4_14ComposedLayoutINS4_7SwizzleILi1ELi4ELi3EEENS4_18smem_ptr_flag_bitsILi8EEENSX_INS5_IJNSA_ILi8EEESH_EEENS5_IJSH_SB_EEEEEEEvNS4_8identityENS4_13SM90_TMA_LOADES1F_vS1G_EENS_8epilogue10collective18CollectiveEpilogueINS1J_23Sm100TmaWarpSpecializedILi1ELi1ELi64ELb0ELb0EEEJSI_NS5_IJNSX_ISF_SB_EENSX_ISG_SB_EEEEESJ_SK_SJ_SK_NS1J_6fusion15FusionCallbacksIS1N_NS1R_17LinearCombinationISJ_fSJ_fLNS_15FloatRoundStyleE2EEESI_S1Q_JEEENS4_5SM1004TMEM4LOAD26SM100_TMEM_LOAD_32dp32b64xES1H_NS16_INS17_ILi2ELi4ELi3EEES1A_NSX_INS5_IJS1B_SG_EEENS5_IJSG_SB_EEEEEEENS4_39AutoVectorizingCopyWithAssumedAlignmentILi128EEENS4_14SM90_TMA_STOREES25_S27_S27_EEEvvEEEEvNT_6ParamsE --------------------------
	.section	.text._ZN7cutlass13device_kernelINS_4gemm6kernel13GemmUniversalIN4cute5tupleIJiiiiEEENS1_10collective13CollectiveMmaINS1_35MainloopSm100TmaUmmaWarpSpecializedILi5ELi2ELi4ENS5_IJNS4_1CILi1EEENSA_ILi2EEESB_EEEEENS5_IJNSA_ILi128EEENSA_ILi64EEENSA_ILi32EEEEEENS_12float_e4m3_tENS5_IJlSB_lEEESJ_SK_NS4_8TiledMMAINS4_8MMA_AtomIJNS4_10MMA_TraitsINS4_19SM100_MMA_F8F6F4_SSEJSJ_SJ_fSF_SG_NS4_17integral_constantINS4_4UMMA5MajorELSR_0EEESS_NSP_INSQ_7ScaleInELST_0EEESU_EEEEEENS4_6LayoutINS5_IJSB_SB_SB_EEENS5_IJNSA_ILi0EEESZ_SZ_EEEEENS5_IJNS4_10UnderscoreES12_S12_EEEEENS4_23SM90_TMA_LOAD_MULTICASTENS4_14ComposedLayoutINS4_7SwizzleILi1ELi4ELi3EEENS4_18smem_ptr_flag_bitsILi8EEENSX_INS5_IJNSA_ILi8EEESH_EEENS5_IJSH_SB_EEEEEEEvNS4_8identityENS4_13SM90_TMA_LOADES1F_vS1G_EENS_8epilogue10collective18CollectiveEpilogueINS1J_23Sm100TmaWarpSpecializedILi1ELi1ELi64ELb0ELb0EEEJSI_NS5_IJNSX_ISF_SB_EENSX_ISG_SB_EEEEESJ_SK_SJ_SK_NS1J_6fusion15FusionCallbacksIS1N_NS1R_17LinearCombinationISJ_fSJ_fLNS_15FloatRoundStyleE2EEESI_S1Q_JEEENS4_5SM1004TMEM4LOAD26SM100_TMEM_LOAD_32dp32b64xES1H_NS16_INS17_ILi2ELi4ELi3EEES1A_NSX_INS5_IJS1B_SG_EEENS5_IJSG_SB_EEEEEEENS4_39AutoVectorizingCopyWithAssumedAlignmentILi128EEENS4_14SM90_TMA_STOREES25_S27_S27_EEEvvEEEEvNT_6ParamsE,"ax",@progbits
	.align	128
.text._ZN7cutlass13device_kernelINS_4gemm6kernel13GemmUniversalIN4cute5tupleIJiiiiEEENS1_10collective13CollectiveMmaINS1_35MainloopSm100TmaUmmaWarpSpecializedILi5ELi2ELi4ENS5_IJNS4_1CILi1EEENSA_ILi2EEESB_EEEEENS5_IJNSA_ILi128EEENSA_ILi64EEENSA_ILi32EEEEEENS_12float_e4m3_tENS5_IJlSB_lEEESJ_SK_NS4_8TiledMMAINS4_8MMA_AtomIJNS4_10MMA_TraitsINS4_19SM100_MMA_F8F6F4_SSEJSJ_SJ_fSF_SG_NS4_17integral_constantINS4_4UMMA5MajorELSR_0EEESS_NSP_INSQ_7ScaleInELST_0EEESU_EEEEEENS4_6LayoutINS5_IJSB_SB_SB_EEENS5_IJNSA_ILi0EEESZ_SZ_EEEEENS5_IJNS4_10UnderscoreES12_S12_EEEEENS4_23SM90_TMA_LOAD_MULTICASTENS4_14ComposedLayoutINS4_7SwizzleILi1ELi4ELi3EEENS4_18smem_ptr_flag_bitsILi8EEENSX_INS5_IJNSA_ILi8EEESH_EEENS5_IJSH_SB_EEEEEEEvNS4_8identityENS4_13SM90_TMA_LOADES1F_vS1G_EENS_8epilogue10collective18CollectiveEpilogueINS1J_23Sm100TmaWarpSpecializedILi1ELi1ELi64ELb0ELb0EEEJSI_NS5_IJNSX_ISF_SB_EENSX_ISG_SB_EEEEESJ_SK_SJ_SK_NS1J_6fusion15FusionCallbacksIS1N_NS1R_17LinearCombinationISJ_fSJ_fLNS_15FloatRoundStyleE2EEESI_S1Q_JEEENS4_5SM1004TMEM4LOAD26SM100_TMEM_LOAD_32dp32b64xES1H_NS16_INS17_ILi2ELi4ELi3EEES1A_NSX_INS5_IJS1B_SG_EEENS5_IJSG_SB_EEEEEEENS4_39AutoVectorizingCopyWithAssumedAlignmentILi128EEENS4_14SM90_TMA_STOREES25_S27_S27_EEEvvEEEEvNT_6ParamsE:
        .type           _ZN7cutlass13device_kernelINS_4gemm6kernel13GemmUniversalIN4cute5tupleIJiiiiEEENS1_10collective13CollectiveMmaINS1_35MainloopSm100TmaUmmaWarpSpecializedILi5ELi2ELi4ENS5_IJNS4_1CILi1EEENSA_ILi2EEESB_EEEEENS5_IJNSA_ILi128EEENSA_ILi64EEENSA_ILi32EEEEEENS_12float_e4m3_tENS5_IJlSB_lEEESJ_SK_NS4_8TiledMMAINS4_8MMA_AtomIJNS4_10MMA_TraitsINS4_19SM100_MMA_F8F6F4_SSEJSJ_SJ_fSF_SG_NS4_17integral_constantINS4_4UMMA5MajorELSR_0EEESS_NSP_INSQ_7ScaleInELST_0EEESU_EEEEEENS4_6LayoutINS5_IJSB_SB_SB_EEENS5_IJNSA_ILi0EEESZ_SZ_EEEEENS5_IJNS4_10UnderscoreES12_S12_EEEEENS4_23SM90_TMA_LOAD_MULTICASTENS4_14ComposedLayoutINS4_7SwizzleILi1ELi4ELi3EEENS4_18smem_ptr_flag_bitsILi8EEENSX_INS5_IJNSA_ILi8EEESH_EEENS5_IJSH_SB_EEEEEEEvNS4_8identityENS4_13SM90_TMA_LOADES1F_vS1G_EENS_8epilogue10collective18CollectiveEpilogueINS1J_23Sm100TmaWarpSpecializedILi1ELi1ELi64ELb0ELb0EEEJSI_NS5_IJNSX_ISF_SB_EENSX_ISG_SB_EEEEESJ_SK_SJ_SK_NS1J_6fusion15FusionCallbacksIS1N_NS1R_17LinearCombinationISJ_fSJ_fLNS_15FloatRoundStyleE2EEESI_S1Q_JEEENS4_5SM1004TMEM4LOAD26SM100_TMEM_LOAD_32dp32b64xES1H_NS16_INS17_ILi2ELi4ELi3EEES1A_NSX_INS5_IJS1B_SG_EEENS5_IJSG_SB_EEEEEEENS4_39AutoVectorizingCopyWithAssumedAlignmentILi128EEENS4_14SM90_TMA_STOREES25_S27_S27_EEEvvEEEEvNT_6ParamsE,@function
        .size           _ZN7cutlass13device_kernelINS_4gemm6kernel13GemmUniversalIN4cute5tupleIJiiiiEEENS1_10collective13CollectiveMmaINS1_35MainloopSm100TmaUmmaWarpSpecializedILi5ELi2ELi4ENS5_IJNS4_1CILi1EEENSA_ILi2EEESB_EEEEENS5_IJNSA_ILi128EEENSA_ILi64EEENSA_ILi32EEEEEENS_12float_e4m3_tENS5_IJlSB_lEEESJ_SK_NS4_8TiledMMAINS4_8MMA_AtomIJNS4_10MMA_TraitsINS4_19SM100_MMA_F8F6F4_SSEJSJ_SJ_fSF_SG_NS4_17integral_constantINS4_4UMMA5MajorELSR_0EEESS_NSP_INSQ_7ScaleInELST_0EEESU_EEEEEENS4_6LayoutINS5_IJSB_SB_SB_EEENS5_IJNSA_ILi0EEESZ_SZ_EEEEENS5_IJNS4_10UnderscoreES12_S12_EEEEENS4_23SM90_TMA_LOAD_MULTICASTENS4_14ComposedLayoutINS4_7SwizzleILi1ELi4ELi3EEENS4_18smem_ptr_flag_bitsILi8EEENSX_INS5_IJNSA_ILi8EEESH_EEENS5_IJSH_SB_EEEEEEEvNS4_8identityENS4_13SM90_TMA_LOADES1F_vS1G_EENS_8epilogue10collective18CollectiveEpilogueINS1J_23Sm100TmaWarpSpecializedILi1ELi1ELi64ELb0ELb0EEEJSI_NS5_IJNSX_ISF_SB_EENSX_ISG_SB_EEEEESJ_SK_SJ_SK_NS1J_6fusion15FusionCallbacksIS1N_NS1R_17LinearCombinationISJ_fSJ_fLNS_15FloatRoundStyleE2EEESI_S1Q_JEEENS4_5SM1004TMEM4LOAD26SM100_TMEM_LOAD_32dp32b64xES1H_NS16_INS17_ILi2ELi4ELi3EEES1A_NSX_INS5_IJS1B_SG_EEENS5_IJSG_SB_EEEEEEENS4_39AutoVectorizingCopyWithAssumedAlignmentILi128EEENS4_14SM90_TMA_STOREES25_S27_S27_EEEvvEEEEvNT_6ParamsE,(.L_x_138 - _ZN7cutlass13device_kernelINS_4gemm6kernel13GemmUniversalIN4cute5tupleIJiiiiEEENS1_10collective13CollectiveMmaINS1_35MainloopSm100TmaUmmaWarpSpecializedILi5ELi2ELi4ENS5_IJNS4_1CILi1EEENSA_ILi2EEESB_EEEEENS5_IJNSA_ILi128EEENSA_ILi64EEENSA_ILi32EEEEEENS_12float_e4m3_tENS5_IJlSB_lEEESJ_SK_NS4_8TiledMMAINS4_8MMA_AtomIJNS4_10MMA_TraitsINS4_19SM100_MMA_F8F6F4_SSEJSJ_SJ_fSF_SG_NS4_17integral_constantINS4_4UMMA5MajorELSR_0EEESS_NSP_INSQ_7ScaleInELST_0EEESU_EEEEEENS4_6LayoutINS5_IJSB_SB_SB_EEENS5_IJNSA_ILi0EEESZ_SZ_EEEEENS5_IJNS4_10UnderscoreES12_S12_EEEEENS4_23SM90_TMA_LOAD_MULTICASTENS4_14ComposedLayoutINS4_7SwizzleILi1ELi4ELi3EEENS4_18smem_ptr_flag_bitsILi8EEENSX_INS5_IJNSA_ILi8EEESH_EEENS5_IJSH_SB_EEEEEEEvNS4_8identityENS4_13SM90_TMA_LOADES1F_vS1G_EENS_8epilogue10collective18CollectiveEpilogueINS1J_23Sm100TmaWarpSpecializedILi1ELi1ELi64ELb0ELb0EEEJSI_NS5_IJNSX_ISF_SB_EENSX_ISG_SB_EEEEESJ_SK_SJ_SK_NS1J_6fusion15FusionCallbacksIS1N_NS1R_17LinearCombinationISJ_fSJ_fLNS_15FloatRoundStyleE2EEESI_S1Q_JEEENS4_5SM1004TMEM4LOAD26SM100_TMEM_LOAD_32dp32b64xES1H_NS16_INS17_ILi2ELi4ELi3EEES1A_NSX_INS5_IJS1B_SG_EEENS5_IJSG_SB_EEEEEEENS4_39AutoVectorizingCopyWithAssumedAlignmentILi128EEENS4_14SM90_TMA_STOREES25_S27_S27_EEEvvEEEEvNT_6ParamsE)
        .other          _ZN7cutlass13device_kernelINS_4gemm6kernel13GemmUniversalIN4cute5tupleIJiiiiEEENS1_10collective13CollectiveMmaINS1_35MainloopSm100TmaUmmaWarpSpecializedILi5ELi2ELi4ENS5_IJNS4_1CILi1EEENSA_ILi2EEESB_EEEEENS5_IJNSA_ILi128EEENSA_ILi64EEENSA_ILi32EEEEEENS_12float_e4m3_tENS5_IJlSB_lEEESJ_SK_NS4_8TiledMMAINS4_8MMA_AtomIJNS4_10MMA_TraitsINS4_19SM100_MMA_F8F6F4_SSEJSJ_SJ_fSF_SG_NS4_17integral_constantINS4_4UMMA5MajorELSR_0EEESS_NSP_INSQ_7ScaleInELST_0EEESU_EEEEEENS4_6LayoutINS5_IJSB_SB_SB_EEENS5_IJNSA_ILi0EEESZ_SZ_EEEEENS5_IJNS4_10UnderscoreES12_S12_EEEEENS4_23SM90_TMA_LOAD_MULTICASTENS4_14ComposedLayoutINS4_7SwizzleILi1ELi4ELi3EEENS4_18smem_ptr_flag_bitsILi8EEENSX_INS5_IJNSA_ILi8EEESH_EEENS5_IJSH_SB_EEEEEEEvNS4_8identityENS4_13SM90_TMA_LOADES1F_vS1G_EENS_8epilogue10collective18CollectiveEpilogueINS1J_23Sm100TmaWarpSpecializedILi1ELi1ELi64ELb0ELb0EEEJSI_NS5_IJNSX_ISF_SB_EENSX_ISG_SB_EEEEESJ_SK_SJ_SK_NS1J_6fusion15FusionCallbacksIS1N_NS1R_17LinearCombinationISJ_fSJ_fLNS_15FloatRoundStyleE2EEESI_S1Q_JEEENS4_5SM1004TMEM4LOAD26SM100_TMEM_LOAD_32dp32b64xES1H_NS16_INS17_ILi2ELi4ELi3EEES1A_NSX_INS5_IJS1B_SG_EEENS5_IJSG_SB_EEEEEEENS4_39AutoVectorizingCopyWithAssumedAlignmentILi128EEENS4_14SM90_TMA_STOREES25_S27_S27_EEEvvEEEEvNT_6ParamsE,@"STO_CUDA_ENTRY STV_DEFAULT"
_ZN7cutlass13device_kernelINS_4gemm6kernel13GemmUniversalIN4cute5tupleIJiiiiEEENS1_10collective13CollectiveMmaINS1_35MainloopSm100TmaUmmaWarpSpecializedILi5ELi2ELi4ENS5_IJNS4_1CILi1EEENSA_ILi2EEESB_EEEEENS5_IJNSA_ILi128EEENSA_ILi64EEENSA_ILi32EEEEEENS_12float_e4m3_tENS5_IJlSB_lEEESJ_SK_NS4_8TiledMMAINS4_8MMA_AtomIJNS4_10MMA_TraitsINS4_19SM100_MMA_F8F6F4_SSEJSJ_SJ_fSF_SG_NS4_17integral_constantINS4_4UMMA5MajorELSR_0EEESS_NSP_INSQ_7ScaleInELST_0EEESU_EEEEEENS4_6LayoutINS5_IJSB_SB_SB_EEENS5_IJNSA_ILi0EEESZ_SZ_EEEEENS5_IJNS4_10UnderscoreES12_S12_EEEEENS4_23SM90_TMA_LOAD_MULTICASTENS4_14ComposedLayoutINS4_7SwizzleILi1ELi4ELi3EEENS4_18smem_ptr_flag_bitsILi8EEENSX_INS5_IJNSA_ILi8EEESH_EEENS5_IJSH_SB_EEEEEEEvNS4_8identityENS4_13SM90_TMA_LOADES1F_vS1G_EENS_8epilogue10collective18CollectiveEpilogueINS1J_23Sm100TmaWarpSpecializedILi1ELi1ELi64ELb0ELb0EEEJSI_NS5_IJNSX_ISF_SB_EENSX_ISG_SB_EEEEESJ_SK_SJ_SK_NS1J_6fusion15FusionCallbacksIS1N_NS1R_17LinearCombinationISJ_fSJ_fLNS_15FloatRoundStyleE2EEESI_S1Q_JEEENS4_5SM1004TMEM4LOAD26SM100_TMEM_LOAD_32dp32b64xES1H_NS16_INS17_ILi2ELi4ELi3EEES1A_NSX_INS5_IJS1B_SG_EEENS5_IJSG_SB_EEEEEEENS4_39AutoVectorizingCopyWithAssumedAlignmentILi128EEENS4_14SM90_TMA_STOREES25_S27_S27_EEEvvEEEEvNT_6ParamsE:
[----:B------:R-:W1:Y:S01]  /*0000*/  LDC R1, c[0x0][0x37c] ;  /* 0x0000df00ff017b82 */ /* 0x000e620000000800 */
[----:B------:R-:W2:Y:S01]  /*0010*/  S2R R131, SR_TID.X ;  /* 0x0000000000837919 */ /* 0x000ea20000002100 */
[----:B------:R-:W3:Y:S01]  /*0020*/  LDCU.64 UR8, c[0x0][0x890] ;  /* 0x00011200ff0877ac */ /* 0x000ee20008000a00 */
[----:B------:R-:W-:Y:S02]  /*0030*/  PRMT R141, RZ, 0x7610, R141 ;  /* 0x00007610ff8d7816 */ /* 0x000fe4000000008d */
[----:B------:R-:W-:Y:S01]  /*0040*/  ELECT P3, URZ, PT ;  /* 0x0000000000ff782f */ /* 0x000fe20003860000 */
[----:B---3--:R-:W-:-:S04]  /*0050*/  UISETP.NE.U32.AND UP0, UPT, UR8, URZ, UPT ;  /* 0x000000ff0800728c */ /* 0x008fc8000bf05070 */
[----:B------:R-:W-:Y:S01]  /*0060*/  UISETP.NE.AND.EX UP0, UPT, UR9, URZ, UPT, UP0 ;  /* 0x000000ff0900728c */ /* 0x000fe2000bf05300 */
[----:B--2---:R-:W-:-:S05]  /*0070*/  SHF.R.U32.HI R142, RZ, 0x5, R131 ;  /* 0x00000005ff8e7819 */ /* 0x004fca0000011683 */
[----:B------:R-:W2:Y:S02]  /*0080*/  SHFL.IDX PT, R0, R142, RZ, 0x1f ;  /* 0x00001fff8e007589 */ /* 0x000ea400000e0000 */
[----:B--2---:R-:W-:Y:S01]  /*0090*/  R2UR UR22, R0 ;  /* 0x00000000001672ca */ /* 0x004fe200000e0000 */
[----:B-1----:R-:W-:-:S14]  /*00a0*/  BRA.U UP0, `(.L_x_0) ;  /* 0x0000000100307547 */ /* 0x002fdc000b800000 */
[----:B------:R-:W1:Y:S02]  /*00b0*/  LDCU.64 UR4, c[0x0][0x888] ;  /* 0x00011100ff0477ac */ /* 0x000e640008000a00 */
[----:B-1----:R-:W-:-:S04]  /*00c0*/  UISETP.NE.U32.AND UP0, UPT, UR4, URZ, UPT ;  /* 0x000000ff0400728c */ /* 0x002fc8000bf05070 */
[----:B------:R-:W-:-:S09]  /*00d0*/  UISETP.NE.AND.EX UP0, UPT, UR5, URZ, UPT, UP0 ;  /* 0x000000ff0500728c */ /* 0x000fd2000bf05300 */
[----:B------:R-:W-:Y:S05]  /*00e0*/  BRA.U !UP0, `(.L_x_1) ;  /* 0x0000000108147547 */ /* 0x000fea000b800000 */
[----:B------:R-:W1:Y:S01]  /*00f0*/  LDC.64 R2, c[0x0][0x888] ;  /* 0x00022200ff027b82 */ /* 0x000e620000000a00 */
[----:B------:R-:W1:Y:S02]  /*0100*/  LDCU.64 UR4, c[0x0][0x358] ;  /* 0x00006b00ff0477ac */ /* 0x000e640008000a00 */
[----:B-1----:R1:W5:Y:S01]  /*0110*/  LDG.E R71, desc[UR4][R2.64] ;  /* 0x0000000402477981 */ /* 0x002362000c1e1900 */
[----:B------:R-:W-:Y:S01]  /*0120*/  HFMA2 R141, -RZ, RZ, 0, 5.9604644775390625e-08 ;  /* 0x00000001ff8d7431 */ /* 0x000fe200000001ff */
[----:B------:R-:W-:Y:S05]  /*0130*/  BRA `(.L_x_0) ;  /* 0x00000000000c7947 */ /* 0x000fea0003800000 */
.L_x_1:
[----:B------:R-:W1:Y:S01]  /*0140*/  LDCU UR4, c[0x0][0x880] ;  /* 0x00011000ff0477ac */ /* 0x000e620008000800 */
[----:B------:R-:W-:Y:S01]  /*0150*/  HFMA2 R141, -RZ, RZ, 0, 5.9604644775390625e-08 ;  /* 0x00000001ff8d7431 */ /* 0x000fe200000001ff */
[----:B-1----:R-:W-:-:S07]  /*0160*/  MOV R71, UR4 ;  /* 0x0000000400477c02 */ /* 0x002fce0008000f00 */
.L_x_0:
[----:B------:R-:W2:Y:S02]  /*0170*/  LDCU.64 UR4, c[0x0][0x8b0] ;  /* 0x00011600ff0477ac */ /* 0x000ea40008000a00 */
[----:B--2---:R-:W-:-:S04]  /*0180*/  UISETP.NE.U32.AND UP0, UPT, UR4, URZ, UPT ;  /* 0x000000ff0400728c */ /* 0x004fc8000bf05070 */
[----:B------:R-:W-:-:S09]  /*0190*/  UISETP.NE.AND.EX UP0, UPT, UR5, URZ, UPT, UP0 ;  /* 0x000000ff0500728c */ /* 0x000fd2000bf05300 */
[----:B------:R-:W-:Y:S05]  /*01a0*/  BRA.U UP0, `(.L_x_2) ;  /* 0x0000000100287547 */ /* 0x000fea000b800000 */
[----:B------:R-:W2:Y:S02]  /*01b0*/  LDCU.64 UR4, c[0x0][0x8a8] ;  /* 0x00011500ff0477ac */ /* 0x000ea40008000a00 */
[----:B--2---:R-:W-:-:S04]  /*01c0*/  UISETP.NE.U32.AND UP0, UPT, UR4, URZ, UPT ;  /* 0x000000ff0400728c */ /* 0x004fc8000bf05070 */
[----:B------:R-:W-:-:S09]  /*01d0*/  UISETP.NE.AND.EX UP0, UPT, UR5, URZ, UPT, UP0 ;  /* 0x000000ff0500728c */ /* 0x000fd2000bf05300 */
[----:B------:R-:W-:Y:S05]  /*01e0*/  BRA.U !UP0, `(.L_x_3) ;  /* 0x0000000108107547 */ /* 0x000fea000b800000 */
[----:B-1----:R-:W1:Y:S01]  /*01f0*/  LDC.64 R2, c[0x0][0x8a8] ;  /* 0x00022a00ff027b82 */ /* 0x002e620000000a00 */
[----:B------:R-:W1:Y:S02]  /*0200*/  LDCU.64 UR4, c[0x0][0x358] ;  /* 0x00006b00ff0477ac */ /* 0x000e640008000a00 */
[----:B-1----:R2:W5:Y:S01]  /*0210*/  LDG.E R70, desc[UR4][R2.64] ;  /* 0x0000000402467981 */ /* 0x002562000c1e1900 */
[----:B------:R-:W-:Y:S05]  /*0220*/  BRA `(.L_x_2) ;  /* 0x0000000000087947 */ /* 0x000fea0003800000 */
.L_x_3:
[----:B------:R-:W2:Y:S02]  /*0230*/  LDCU UR4, c[0x0][0x8a0] ;  /* 0x00011400ff0477ac */ /* 0x000ea40008000800 */
[----:B--2---:R-:W-:Y:S02]  /*0240*/  MOV R70, UR4 ;  /* 0x0000000400467c02 */ /* 0x004fe40008000f00 */
.L_x_2:
[----:B------:R-:W-:Y:S01]  /*0250*/  IMAD.U32 R0, RZ, RZ, UR22 ;  /* 0x00000016ff007e24 */ /* 0x000fe2000f8e00ff */
[----:B------:R-:W-:Y:S04]  /*0260*/  BSSY.RECONVERGENT B0, `(.L_x_4) ;  /* 0x000000c000007945 */ /* 0x000fe80003800200 */
[C---:B------:R-:W-:Y:S02]  /*0270*/  ISETP.NE.OR P1, PT, R0.reuse, 0x1, !P3 ;  /* 0x000000010000780c */ /* 0x040fe40005f25670 */
[----:B------:R-:W-:-:S11]  /*0280*/  ISETP.NE.OR P0, PT, R0, 0x3, !P3 ;  /* 0x000000030000780c */ /* 0x000fd60005f05670 */
[----:B------:R-:W-:Y:S05]  /*0290*/  @P1 BRA `(.L_x_5) ;  /* 0x0000000000201947 */ /* 0x000fea0003800000 */
[----:B------:R-:W3:Y:S02]  /*02a0*/  LDCU.64 UR4, c[0x0][0x348] ;  /* 0x00006900ff0477ac */ /* 0x000ee40008000a00 */
[----:B---3--:R-:W-:Y:S02]  /*02b0*/  UIADD3 UR6, UP1, UPT, UR4, 0x80, URZ ;  /* 0x0000008004067890 */ /* 0x008fe4000ff3e0ff */
[----:B------:R-:W-:Y:S02]  /*02c0*/  UIADD3 UR4, UP0, UPT, UR4, 0x180, URZ ;  /* 0x0000018004047890 */ /* 0x000fe4000ff1e0ff */
[----:B------:R-:W-:Y:S02]  /*02d0*/  UIADD3.X UR7, UPT, UPT, URZ, UR5, URZ, UP1, !UPT ;  /* 0x00000005ff077290 */ /* 0x000fe40008ffe4ff */
[----:B------:R-:W-:-:S07]  /*02e0*/  UIADD3.X UR5, UPT, UPT, URZ, UR5, URZ, UP0, !UPT ;  /* 0x00000005ff057290 */ /* 0x000fce00087fe4ff */
[----:B------:R3:W-:Y:S02]  /*02f0*/  UTMACCTL.PF [UR6] ;  /* 0x00000000060079b9 */ /* 0x0007e40008040000 */
[----:B------:R3:W-:Y:S02]  /*0300*/  UTMACCTL.PF [UR4] ;  /* 0x00000000040079b9 */ /* 0x0007e40008040000 */
[----:B---3--:R-:W-:Y:S01]  /*0310*/  NOP ;  /* 0x0000000000007918 */ /* 0x008fe20000000000 */
.L_x_5:
[----:B------:R-:W-:Y:S05]  /*0320*/  BSYNC.RECONVERGENT B0 ;  /* 0x0000000000007941 */ /* 0x000fea0003800200 */
.L_x_4:
[----:B------:R-:W-:Y:S04]  /*0330*/  BSSY.RECONVERGENT B0, `(.L_x_6) ;  /* 0x000000a000007945 */ /* 0x000fe80003800200 */
        /* <DEDUP_REMOVED lines=9> */
.L_x_7:
[----:B------:R-:W-:Y:S05]  /*03d0*/  BSYNC.RECONVERGENT B0 ;  /* 0x0000000000007941 */ /* 0x000fea0003800200 */
.L_x_6:
[----:B------:R-:W3:Y:S01]  /*03e0*/  LDCU.64 UR4, c[0x0][0x888] ;  /* 0x00011100ff0477ac */ /* 0x000ee20008000a00 */
[----:B------:R-:W-:Y:S02]  /*03f0*/  UISETP.EQ.U32.AND UP1, UPT, UR8, URZ, UPT ;  /* 0x000000ff0800728c */ /* 0x000fe4000bf22070 */
[----:B------:R-:W-:Y:S02]  /*0400*/  UPLOP3.LUT UP3, UPT, UPT, UPT, UPT, 0x80, 0x8 ;  /* 0x000000000008789c */ /* 0x000fe40003f6f070 */
[----:B---3--:R-:W-:-:S04]  /*0410*/  UISETP.NE.U32.AND UP0, UPT, UR4, URZ, UPT ;  /* 0x000000ff0400728c */ /* 0x008fc8000bf05070 */
[----:B------:R-:W-:-:S04]  /*0420*/  UISETP.NE.AND.EX UP0, UPT, UR5, URZ, UPT, UP0 ;  /* 0x000000ff0500728c */ /* 0x000fc8000bf05300 */
[----:B------:R-:W-:-:S04]  /*0430*/  UISETP.EQ.OR.EX UP2, UPT, UR9, URZ, !UP0, UP1 ;  /* 0x000000ff0900728c */ /* 0x000fc8000c742710 */
[----:B------:R-:W-:-:S05]  /*0440*/  UP2UR UR60, UPR, URZ, 0x4 ;  /* 0x00000004ff3c7883 */ /* 0x000fca0008000000 */
[----:B------:R-:W-:Y:S07]  /*0450*/  BRA.U !UP2, `(.L_x_8) ;  /* 0x000000010a207547 */ /* 0x000fee000b800000 */
[----:B------:R-:W-:Y:S01]  /*0460*/  UISETP.NE.U32.AND UP1, UPT, UR8, URZ, UPT ;  /* 0x000000ff0800728c */ /* 0x000fe2000bf25070 */
[----:B-----5:R-:W-:Y:S01]  /*0470*/  FSETP.NEU.AND P0, PT, R71, RZ, PT ;  /* 0x000000ff4700720b */ /* 0x020fe20003f0d000 */
[----:B------:R-:W-:Y:S02]  /*0480*/  USEL UR4, URZ, 0xffffffff, UP0 ;  /* 0xffffffffff047887 */ /* 0x000fe40008000000 */
[----:B------:R-:W-:-:S10]  /*0490*/  UISETP.NE.AND.EX UP1, UPT, UR9, URZ, UPT, UP1 ;  /* 0x000000ff0900728c */ /* 0x000fd4000bf25310 */
[----:B------:R-:W-:Y:S01]  /*04a0*/  VOTEU.ANY UP0, P0 ;  /* 0x0000000000ff7886 */ /* 0x000fe20000000100 */
[----:B------:R-:W-:-:S04]  /*04b0*/  @!UP1 USEL UR4, URZ, 0xffffffff, UP0 ;  /* 0xffffffffff049887 */ /* 0x000fc80008000000 */
[----:B------:R-:W-:-:S04]  /*04c0*/  ULOP3.LUT UR4, UR4, 0x1, URZ, 0xc0, !UPT ;  /* 0x0000000104047892 */ /* 0x000fc8000f8ec0ff */
[----:B------:R-:W-:-:S11]  /*04d0*/  UISETP.NE.U32.AND UP3, UPT, UR4, 0x1, UPT ;  /* 0x000000010400788c */ /* 0x000fd6000bf65070 */
.L_x_8:
[----:B-12---:R-:W1:Y:S01]  /*04e0*/  SHFL.IDX PT, R2, R142, RZ, 0x1f ;  /* 0x00001fff8e027589 */ /* 0x006e6200000e0000 */
[----:B------:R-:W-:-:S04]  /*04f0*/  UISETP.NE.AND UP0, UPT, UR22, 0x2, UPT ;  /* 0x000000021600788c */ /* 0x000fc8000bf05270 */
[----:B------:R-:W-:Y:S01]  /*0500*/  USEL UR34, URZ, 0x1, UP0 ;  /* 0x00000001ff227887 */ /* 0x000fe20008000000 */
[----:B-1----:R-:W-:-:S13]  /*0510*/  ISETP.NE.AND P0, PT, R2, RZ, PT ;  /* 0x000000ff0200720c */ /* 0x002fda0003f05270 */
[----:B------:R-:W-:Y:S05]  /*0520*/  @P0 BRA `(.L_x_9) ;  /* 0x0000000000600947 */ /* 0x000fea0003800000 */
[----:B------:R-:W1:Y:S01]  /*0530*/  S2UR UR4, SR_CgaCtaId ;  /* 0x00000000000479c3 */ /* 0x000e620000008800 */
[----:B------:R-:W-:Y:S01]  /*0540*/  UMOV UR5, 0x400 ;  /* 0x0000040000057882 */ /* 0x000fe20000000000 */
[----:B------:R-:W-:Y:S01]  /*0550*/  UMOV UR8, 0x1 ;  /* 0x0000000100087882 */ /* 0x000fe20000000000 */
[----:B------:R-:W-:Y:S01]  /*0560*/  UMOV UR6, 0x2 ;  /* 0x0000000200067882 */ /* 0x000fe20000000000 */
[----:B------:R-:W-:-:S04]  /*0570*/  UIADD3 UR8, UPT, UPT, -UR8, 0x100000, URZ ;  /* 0x0010000008087890 */ /* 0x000fc8000fffe1ff */
[----:B------:R-:W-:Y:S02]  /*0580*/  USHF.L.U32 UR9, UR8, 0xb, URZ ;  /* 0x0000000b08097899 */ /* 0x000fe400080006ff */
[----:B------:R-:W-:Y:S02]  /*0590*/  USHF.L.U32 UR8, UR8, 0x1, URZ ;  /* 0x0000000108087899 */ /* 0x000fe400080006ff */
[----:B------:R-:W-:-:S04]  /*05a0*/  UIADD3 UR6, UPT, UPT, -UR6, 0x100000, URZ ;  /* 0x0010000006067890 */ /* 0x000fc8000fffe1ff */
[----:B------:R-:W-:Y:S02]  /*05b0*/  USHF.L.U32 UR7, UR6, 0xb, URZ ;  /* 0x0000000b06077899 */ /* 0x000fe400080006ff */
[----:B------:R-:W-:Y:S01]  /*05c0*/  USHF.L.U32 UR6, UR6, 0x1, URZ ;  /* 0x0000000106067899 */ /* 0x000fe200080006ff */
[----:B------:R-:W-:Y:S01]  /*05d0*/  ELECT P0, URZ, PT ;  /* 0x0000000000ff782f */ /* 0x000fe20003800000 */
[----:B-1----:R-:W-:Y:S01]  /*05e0*/  ULEA UR4, UR4, UR5, 0x18 ;  /* 0x0000000504047291 */ /* 0x002fe2000f8ec0ff */
[----:B------:R-:W1:Y:S11]  /*05f0*/  FENCE.VIEW.ASYNC.S ;  /* 0x00000000000073c6 */ /* 0x000e760000000000 */
[----:B-1----:R1:W2:Y:S01]  /*0600*/  SYNCS.EXCH.64 URZ, [UR4], UR8 ;  /* 0x0000000804ff75b2 */ /* 0x0022a20008000100 */
[----:B------:R1:W3:Y:S01]  /*0610*/  SYNCS.EXCH.64 URZ, [UR4+0x28], UR6 ;  /* 0x0000280604ff75b2 */ /* 0x0002e20008000100 */
[----:B------:R1:W4:Y:S01]  /*0620*/  SYNCS.EXCH.64 URZ, [UR4+0x8], UR8 ;  /* 0x0000080804ff75b2 */ /* 0x0003220008000100 */
[----:B------:R1:W1:Y:S01]  /*0630*/  SYNCS.EXCH.64 URZ, [UR4+0x30], UR6 ;  /* 0x0000300604ff75b2 */ /* 0x0002620008000100 */
[----:B------:R1:W1:Y:S01]  /*0640*/  SYNCS.EXCH.64 URZ, [UR4+0x10], UR8 ;  /* 0x0000100804ff75b2 */ /* 0x0002620008000100 */
[----:B------:R1:W1:Y:S01]  /*0650*/  SYNCS.EXCH.64 URZ, [UR4+0x38], UR6 ;  /* 0x0000380604ff75b2 */ /* 0x0002620008000100 */
[----:B------:R1:W1:Y:S01]  /*0660*/  SYNCS.EXCH.64 URZ, [UR4+0x18], UR8 ;  /* 0x0000180804ff75b2 */ /* 0x0002620008000100 */
[----:B------:R1:W1:Y:S01]  /*0670*/  SYNCS.EXCH.64 URZ, [UR4+0x40], UR6 ;  /* 0x0000400604ff75b2 */ /* 0x0002620008000100 */
[----:B------:R1:W1:Y:S01]  /*0680*/  SYNCS.EXCH.64 URZ, [UR4+0x20], UR8 ;  /* 0x0000200804ff75b2 */ /* 0x0002620008000100 */
[----:B------:R1:W1:Y:S01]  /*0690*/  SYNCS.EXCH.64 URZ, [UR4+0x48], UR6 ;  /* 0x0000480604ff75b2 */ /* 0x0002620008000100 */
[----:B------:R-:W-:Y:S01]  /*06a0*/  NOP ;  /* 0x0000000000007918 */ /* 0x000fe20000000000 */
.L_x_9:
[----:B------:R-:W2:Y:S01]  /*06b0*/  SHFL.IDX PT, R2, R142, RZ, 0x1f ;  /* 0x00001fff8e027589 */ /* 0x000ea200000e0000 */
[----:B------:R-:W-:Y:S01]  /*06c0*/  NOP ;  /* 0x0000000000007918 */ /* 0x000fe20000000000 */
[----:B--2---:R-:W-:-:S13]  /*06d0*/  ISETP.NE.AND P0, PT, R2, 0x1, PT ;  /* 0x000000010200780c */ /* 0x004fda0003f05270 */
[----:B------:R-:W-:Y:S05]  /*06e0*/  @P0 BRA `(.L_x_10) ;  /* 0x0000000000400947 */ /* 0x000fea0003800000 */
[----:B-1----:R-:W1:Y:S01]  /*06f0*/  S2UR UR4, SR_CgaCtaId ;  /* 0x00000000000479c3 */ /* 0x002e620000008800 */
        /* <DEDUP_REMOVED lines=12> */
[----:B-1----:R2:W1:Y:S01]  /*07c0*/  SYNCS.EXCH.64 URZ, [UR4+0x50], UR8 ;  /* 0x0000500804ff75b2 */ /* 0x0024620008000100 */
[----:B------:R2:W1:Y:S02]  /*07d0*/  SYNCS.EXCH.64 URZ, [UR4+0x58], UR6 ;  /* 0x0000580604ff75b2 */ /* 0x0004640008000100 */
[----:B--2---:R-:W-:Y:S01]  /*07e0*/  NOP ;  /* 0x0000000000007918 */ /* 0x004fe20000000000 */
.L_x_10:
[----:B------:R-:W2:Y:S01]  /*07f0*/  SHFL.IDX PT, R2, R142, RZ, 0x1f ;  /* 0x00001fff8e027589 */ /* 0x000ea200000e0000 */
[----:B------:R-:W-:Y:S01]  /*0800*/  NOP ;  /* 0x0000000000007918 */ /* 0x000fe20000000000 */
[----:B--2---:R-:W-:-:S13]  /*0810*/  ISETP.NE.AND P0, PT, R2, 0x3, PT ;  /* 0x000000030200780c */ /* 0x004fda0003f05270 */
[----:B------:R-:W-:Y:S05]  /*0820*/  @P0 BRA `(.L_x_11) ;  /* 0x0000000000300947 */ /* 0x000fea0003800000 */
[----:B-1----:R-:W1:Y:S01]  /*0830*/  S2UR UR6, SR_CgaCtaId ;  /* 0x00000000000679c3 */ /* 0x002e620000008800 */
[----:B------:R-:W-:Y:S01]  /*0840*/  UMOV UR4, 0x400 ;  /* 0x0000040000047882 */ /* 0x000fe20000000000 */
[----:B------:R-:W-:Y:S01]  /*0850*/  UMOV UR5, 0x20 ;  /* 0x0000002000057882 */ /* 0x000fe20000000000 */
[----:B------:R-:W-:Y:S01]  /*0860*/  ELECT P0, URZ, PT ;  /* 0x0000000000ff782f */ /* 0x000fe20003800000 */
[----:B-1----:R-:W-:Y:S02]  /*0870*/  ULEA UR6, UR6, UR4, 0x18 ;  /* 0x0000000406067291 */ /* 0x002fe4000f8ec0ff */
[----:B------:R-:W-:-:S04]  /*0880*/  UIADD3 UR4, UPT, UPT, -UR5, 0x100000, URZ ;  /* 0x0010000005047890 */ /* 0x000fc8000fffe1ff */
[----:B------:R-:W-:Y:S02]  /*0890*/  USHF.L.U32 UR5, UR4, 0xb, URZ ;  /* 0x0000000b04057899 */ /* 0x000fe400080006ff */
[----:B------:R-:W-:Y:S01]  /*08a0*/  USHF.L.U32 UR4, UR4, 0x1, URZ ;  /* 0x0000000104047899 */ /* 0x000fe200080006ff */
[----:B------:R-:W1:Y:S11]  /*08b0*/  FENCE.VIEW.ASYNC.S ;  /* 0x00000000000073c6 */ /* 0x000e760000000000 */
[----:B-1----:R2:W1:Y:S01]  /*08c0*/  SYNCS.EXCH.64 URZ, [UR6+0x60], UR4 ;  /* 0x0000600406ff75b2 */ /* 0x0024620008000100 */
[----:B------:R2:W1:Y:S02]  /*08d0*/  SYNCS.EXCH.64 URZ, [UR6+0x68], UR4 ;  /* 0x0000680406ff75b2 */ /* 0x0004640008000100 */
[----:B--2---:R-:W-:Y:S01]  /*08e0*/  NOP ;  /* 0x0000000000007918 */ /* 0x004fe20000000000 */
.L_x_11:
[----:B------:R-:W2:Y:S01]  /*08f0*/  SHFL.IDX PT, R2, R142, RZ, 0x1f ;  /* 0x00001fff8e027589 */ /* 0x000ea200000e0000 */
[----:B------:R-:W-:Y:S01]  /*0900*/  NOP ;  /* 0x0000000000007918 */ /* 0x000fe20000000000 */
[----:B--2---:R-:W-:-:S13]  /*0910*/  ISETP.NE.AND P0, PT, R2, 0x4, PT ;  /* 0x000000040200780c */ /* 0x004fda0003f05270 */
[----:B------:R-:W-:Y:S05]  /*0920*/  @P0 BRA `(.L_x_12) ;  /* 0x00000000004c0947 */ /* 0x000fea0003800000 */
[----:B-1----:R-:W1:Y:S01]  /*0930*/  S2UR UR6, SR_CgaCtaId ;  /* 0x00000000000679c3 */ /* 0x002e620000008800 */
[----:B------:R-:W-:Y:S01]  /*0940*/  UMOV UR4, 0x1e0 ;  /* 0x000001e000047882 */ /* 0x000fe20000000000 */
[----:B------:R-:W-:Y:S01]  /*0950*/  UMOV UR5, 0x400 ;  /* 0x0000040000057882 */ /* 0x000fe20000000000 */
[----:B------:R-:W-:Y:S01]  /*0960*/  USEL UR4, UR4, 0x1a0, UP3 ;  /* 0x000001a004047887 */ /* 0x000fe20009800000 */
[----:B------:R-:W-:Y:S01]  /*0970*/  UMOV UR8, 0x1 ;  /* 0x0000000100087882 */ /* 0x000fe20000000000 */
[----:B------:R-:W-:Y:S01]  /*0980*/  ELECT P0, URZ, PT ;  /* 0x0000000000ff782f */ /* 0x000fe20003800000 */
[----:B------:R-:W-:-:S04]  /*0990*/  UIADD3 UR8, UPT, UPT, -UR8, 0x100000, URZ ;  /* 0x0010000008087890 */ /* 0x000fc8000fffe1ff */
[----:B------:R-:W-:Y:S02]  /*09a0*/  USHF.L.U32 UR9, UR8, 0xb, URZ ;  /* 0x0000000b08097899 */ /* 0x000fe400080006ff */
[----:B------:R-:W-:Y:S02]  /*09b0*/  USHF.L.U32 UR8, UR8, 0x1, URZ ;  /* 0x0000000108087899 */ /* 0x000fe400080006ff */
[----:B-1----:R-:W-:Y:S02]  /*09c0*/  ULEA UR6, UR6, UR5, 0x18 ;  /* 0x0000000506067291 */ /* 0x002fe4000f8ec0ff */
[----:B------:R-:W-:-:S04]  /*09d0*/  UIADD3 UR4, UPT, UPT, -UR4, 0x100000, URZ ;  /* 0x0010000004047890 */ /* 0x000fc8000fffe1ff */
[----:B------:R-:W-:Y:S02]  /*09e0*/  USHF.L.U32 UR5, UR4, 0xb, URZ ;  /* 0x0000000b04057899 */ /* 0x000fe400080006ff */
[----:B------:R-:W-:Y:S01]  /*09f0*/  USHF.L.U32 UR4, UR4, 0x1, URZ ;  /* 0x0000000104047899 */ /* 0x000fe200080006ff */
[----:B------:R-:W1:Y:S03]  /*0a00*/  FENCE.VIEW.ASYNC.S ;  /* 0x00000000000073c6 */ /* 0x000e660000000000 */
[----:B-1----:R2:W1:Y:S08]  /*0a10*/  SYNCS.EXCH.64 URZ, [UR6+0x70], UR8 ;  /* 0x0000700806ff75b2 */ /* 0x0024700008000100 */
[----:B------:R2:W1:Y:S01]  /*0a20*/  SYNCS.EXCH.64 URZ, [UR6+0x80], UR4 ;  /* 0x0000800406ff75b2 */ /* 0x0004620008000100 */
[----:B------:R2:W1:Y:S01]  /*0a30*/  SYNCS.EXCH.64 URZ, [UR6+0x78], UR8 ;  /* 0x0000780806ff75b2 */ /* 0x0004620008000100 */
[----:B------:R2:W1:Y:S02]  /*0a40*/  SYNCS.EXCH.64 URZ, [UR6+0x88], UR4 ;  /* 0x0000880406ff75b2 */ /* 0x0004640008000100 */
[----:B--2---:R-:W-:Y:S01]  /*0a50*/  NOP ;  /* 0x0000000000007918 */ /* 0x004fe20000000000 */
.L_x_12:
        /* <DEDUP_REMOVED lines=18> */
[----:B------:R2:W1:Y:S01]  /*0b80*/  SYNCS.EXCH.64 URZ, [UR4+0xb0], UR6 ;  /* 0x0000b00604ff75b2 */ /* 0x0004620008000100 */
[----:B------:R2:W1:Y:S01]  /*0b90*/  SYNCS.EXCH.64 URZ, [UR4+0x98], UR8 ;  /* 0x0000980804ff75b2 */ /* 0x0004620008000100 */
[----:B------:R2:W1:Y:S01]  /*0ba0*/  SYNCS.EXCH.64 URZ, [UR4+0xb8], UR6 ;  /* 0x0000b80604ff75b2 */ /* 0x0004620008000100 */
[----:B------:R2:W1:Y:S01]  /*0bb0*/  SYNCS.EXCH.64 URZ, [UR4+0xa0], UR8 ;  /* 0x0000a00804ff75b2 */ /* 0x0004620008000100 */
[----:B------:R2:W1:Y:S01]  /*0bc0*/  SYNCS.EXCH.64 URZ, [UR4+0xc0], UR6 ;  /* 0x0000c00604ff75b2 */ /* 0x0004620008000100 */
[----:B------:R2:W1:Y:S01]  /*0bd0*/  SYNCS.EXCH.64 URZ, [UR4+0xa8], UR8 ;  /* 0x0000a80804ff75b2 */ /* 0x0004620008000100 */
[----:B------:R2:W1:Y:S02]  /*0be0*/  SYNCS.EXCH.64 URZ, [UR4+0xc8], UR6 ;  /* 0x0000c80604ff75b2 */ /* 0x0004640008000100 */
[----:B--2---:R-:W-:Y:S01]  /*0bf0*/  NOP ;  /* 0x0000000000007918 */ /* 0x004fe20000000000 */
.L_x_13:
[----:B------:R-:W2:Y:S01]  /*0c00*/  SHFL.IDX PT, R2, R142, RZ, 0x1f ;  /* 0x00001fff8e027589 */ /* 0x000ea200000e0000 */
[----:B------:R-:W1:Y:S01]  /*0c10*/  S2UR UR61, SR_CgaCtaId ;  /* 0x00000000003d79c3 */ /* 0x000e620000008800 */
[----:B------:R-:W-:Y:S01]  /*0c20*/  NOP ;  /* 0x0000000000007918 */ /* 0x000fe20000000000 */
[----:B--2---:R-:W-:-:S13]  /*0c30*/  ISETP.NE.AND P0, PT, R2, 0x3, PT ;  /* 0x000000030200780c */ /* 0x004fda0003f05270 */
[----:B-1----:R-:W-:Y:S05]  /*0c40*/  @P0 BRA `(.L_x_14) ;  /* 0x0000000000340947 */ /* 0x002fea0003800000 */
[----:B------:R-:W-:Y:S01]  /*0c50*/  UMOV UR4, 0x400 ;  /* 0x0000040000047882 */ /* 0x000fe20000000000 */
[----:B------:R-:W-:Y:S01]  /*0c60*/  UMOV UR6, 0x20 ;  /* 0x0000002000067882 */ /* 0x000fe20000000000 */
[----:B------:R-:W-:Y:S02]  /*0c70*/  ULEA UR4, UR61, UR4, 0x18 ;  /* 0x000000043d047291 */ /* 0x000fe4000f8ec0ff */
[----:B------:R-:W-:-:S04]  /*0c80*/  UIADD3 UR6, UPT, UPT, -UR6, 0x100000, URZ ;  /* 0x0010000006067890 */ /* 0x000fc8000fffe1ff */
[----:B------:R-:W-:Y:S02]  /*0c90*/  USHF.L.U32 UR7, UR6, 0xb, URZ ;  /* 0x0000000b06077899 */ /* 0x000fe400080006ff */
[----:B------:R-:W-:Y:S01]  /*0ca0*/  USHF.L.U32 UR6, UR6, 0x1, URZ ;  /* 0x0000000106067899 */ /* 0x000fe200080006ff */
[----:B------:R-:W-:Y:S01]  /*0cb0*/  ELECT P0, URZ, PT ;  /* 0x0000000000ff782f */ /* 0x000fe20003800000 */
[----:B------:R-:W1:Y:S10]  /*0cc0*/  FENCE.VIEW.ASYNC.S ;  /* 0x00000000000073c6 */ /* 0x000e740000000000 */
[----:B-1----:R1:W2:Y:S01]  /*0cd0*/  SYNCS.EXCH.64 URZ, [UR4+0xd0], UR6 ;  /* 0x0000d00604ff75b2 */ /* 0x0022a20008000100 */
[----:B------:R1:W1:Y:S01]  /*0ce0*/  SYNCS.EXCH.64 URZ, [UR4+0xe0], UR6 ;  /* 0x0000e00604ff75b2 */ /* 0x0002620008000100 */
[----:B------:R1:W1:Y:S01]  /*0cf0*/  SYNCS.EXCH.64 URZ, [UR4+0xd8], UR6 ;  /* 0x0000d80604ff75b2 */ /* 0x0002620008000100 */
[----:B------:R1:W1:Y:S01]  /*0d00*/  SYNCS.EXCH.64 URZ, [UR4+0xe8], UR6 ;  /* 0x0000e80604ff75b2 */ /* 0x0002620008000100 */
[----:B------:R-:W-:Y:S01]  /*0d10*/  NOP ;  /* 0x0000000000007918 */ /* 0x000fe20000000000 */
.L_x_14:
[----:B-1----:R-:W1:Y:S01]  /*0d20*/  LDCU UR4, c[0x0][0x36c] ;  /* 0x00006d80ff0477ac */ /* 0x002e620008000800 */
[----:B------:R-:W-:Y:S01]  /*0d30*/  ISETP.NE.OR P3, PT, R0, 0x2, !P3 ;  /* 0x000000020000780c */ /* 0x000fe20005f65670 */
[----:B------:R-:W-:Y:S01]  /*0d40*/  NOP ;  /* 0x0000000000007918 */ /* 0x000fe20000000000 */
[----:B------:R-:W-:Y:S01]  /*0d50*/  LOP3.LUT R0, R131, 0x1f, RZ, 0xc0, !PT ;  /* 0x0000001f83007812 */ /* 0x000fe200078ec0ff */
[----:B------:R-:W-:Y:S02]  /*0d60*/  UISETP.NE.AND UP4, UPT, UR22, URZ, UPT ;  /* 0x000000ff1600728c */ /* 0x000fe4000bf85270 */
[----:B-1----:R-:W-:-:S09]  /*0d70*/  UISETP.EQ.U32.AND UP5, UPT, UR4, 0x1, UPT ;  /* 0x000000010400788c */ /* 0x002fd2000bfa2070 */
[----:B------:R-:W-:Y:S05]  /*0d80*/  BRA.U !UP5, `(.L_x_15) ;  /* 0x000000010d087547 */ /* 0x000fea000b800000 */
[----:B--234-:R-:W-:Y:S01]  /*0d90*/  UCGABAR_ARV ;  /* 0x00000000000079c7 */ /* 0x01cfe20008000000 */
[----:B------:R-:W-:Y:S05]  /*0da0*/  BRA `(.L_x_16) ;  /* 0x0000000000047947 */ /* 0x000fea0003800000 */
.L_x_15:
[----:B--234-:R-:W-:Y:S01]  /*0db0*/  NOP ;  /* 0x0000000000007918 */ /* 0x01cfe20000000000 */
.L_x_16:
[----:B------:R-:W1:Y:S01]  /*0dc0*/  S2UR UR7, SR_CTAID.X ;  /* 0x00000000000779c3 */ /* 0x000e620000002500 */
[----:B------:R-:W-:-:S05]  /*0dd0*/  CS2R.32 R3, SR_CgaSize ;  /* 0x0000000000037805 */ /* 0x000fca0000008a00 */
[----:B------:R-:W-:-:S05]  /*0de0*/  IMAD R3, R3, -0xa0, RZ ;  /* 0xffffff6003037824 */ /* 0x000fca00078e02ff */
[----:B------:R-:W-:-:S14]  /*0df0*/  R2UR UR5, R3 ;  /* 0x00000000030572ca */ /* 0x000fdc00000e0000 */
[----:B------:R-:W2:Y:S01]  /*0e00*/  LDCU UR5, c[0x0][UR5+0x2b0] ;  /* 0x00005600050577ac */ /* 0x000ea20008000800 */
[----:B------:R-:W-:-:S05]  /*0e10*/  CS2R.32 R3, SR_CgaSize ;  /* 0x0000000000037805 */ /* 0x000fca0000008a00 */
[----:B------:R-:W-:-:S05]  /*0e20*/  IMAD R3, R3, -0xa0, RZ ;  /* 0xffffff6003037824 */ /* 0x000fca00078e02ff */
[----:B------:R-:W-:-:S14]  /*0e30*/  R2UR UR4, R3 ;  /* 0x00000000030472ca */ /* 0x000fdc00000e0000 */
[----:B------:R-:W3:Y:S01]  /*0e40*/  LDCU UR4, c[0x0][UR4+0x2b4] ;  /* 0x00005680040477ac */ /* 0x000ee20008000800 */
[----:B------:R-:W4:Y:S01]  /*0e50*/  S2UR UR8, SR_CTAID.Y ;  /* 0x00000000000879c3 */ /* 0x000f220000002600 */
[----:B------:R-:W3:Y:S01]  /*0e60*/  LDCU UR23, c[0x0][0xb24] ;  /* 0x00016480ff1777ac */ /* 0x000ee20008000800 */
[----:B------:R-:W-:-:S05]  /*0e70*/  CS2R.32 R3, SR_CgaSize ;  /* 0x0000000000037805 */ /* 0x000fca0000008a00 */
[----:B------:R-:W-:-:S05]  /*0e80*/  IMAD R3, R3, -0xa0, RZ ;  /* 0xffffff6003037824 */ /* 0x000fca00078e02ff */
[----:B------:R-:W-:-:S14]  /*0e90*/  R2UR UR58, R3 ;  /* 0x00000000033a72ca */ /* 0x000fdc00000e0000 */
[----:B------:R-:W3:Y:S01]  /*0ea0*/  LDCU UR58, c[0x0][UR58+0x2a0] ;  /* 0x000054003a3a77ac */ /* 0x000ee20008000800 */
[----:B------:R-:W1:Y:S01]  /*0eb0*/  S2UR UR36, SR_CTAID.Z ;  /* 0x00000000002479c3 */ /* 0x000e620000002700 */
[----:B------:R-:W-:-:S05]  /*0ec0*/  CS2R.32 R3, SR_CgaSize ;  /* 0x0000000000037805 */ /* 0x000fca0000008a00 */
[----:B------:R-:W-:-:S05]  /*0ed0*/  IMAD R3, R3, -0xa0, RZ ;  /* 0xffffff6003037824 */ /* 0x000fca00078e02ff */
[----:B------:R-:W-:-:S14]  /*0ee0*/  R2UR UR55, R3 ;  /* 0x00000000033772ca */ /* 0x000fdc00000e0000 */
[----:B------:R-:W3:Y:S01]  /*0ef0*/  LDCU UR55, c[0x0][UR55+0x2a4] ;  /* 0x00005480373777ac */ /* 0x000ee20008000800 */
[----:B------:R-:W3:Y:S01]  /*0f00*/  LDCU UR40, c[0x0][0xb24] ;  /* 0x00016480ff2877ac */ /* 0x000ee20008000800 */
[----:B-1----:R-:W-:Y:S01]  /*0f10*/  I2FP.F32.U32 R3, UR7 ;  /* 0x0000000700037c45 */ /* 0x002fe20008201000 */
[----:B------:R-:W1:Y:S04]  /*0f20*/  LDCU UR25, c[0x0][0xb30] ;  /* 0x00016600ff1977ac */ /* 0x000e680008000800 */
[----:B--2---:R-:W-:Y:S01]  /*0f30*/  FMUL R3, R3, UR5 ;  /* 0x0000000503037c20 */ /* 0x004fe20008400000 */
[----:B------:R-:W-:Y:S01]  /*0f40*/  USHF.L.U32 UR28, UR61, 0xb, URZ ;  /* 0x0000000b3d1c7899 */ /* 0x000fe200080006ff */
[----:B----4-:R-:W-:Y:S01]  /*0f50*/  I2FP.F32.U32 R2, UR8 ;  /* 0x0000000800027c45 */ /* 0x010fe20008201000 */
[----:B---3--:R-:W-:-:S03]  /*0f60*/  UISETP.GE.AND UP2, UPT, UR23, 0x1, UPT ;  /* 0x000000011700788c */ /* 0x008fc6000bf46270 */
[----:B------:R-:W2:Y:S01]  /*0f70*/  F2I.U32.TRUNC.NTZ R3, R3 ;  /* 0x0000000300037305 */ /* 0x000ea2000020f000 */
[----:B------:R-:W-:Y:S01]  /*0f80*/  UMOV UR46, UR7 ;  /* 0x00000007002e7c82 */ /* 0x000fe20008000000 */
[----:B------:R-:W-:Y:S01]  /*0f90*/  FMUL R2, R2, UR4 ;  /* 0x0000000402027c20 */ /* 0x000fe20008400000 */
[----:B------:R-:W-:-:S05]  /*0fa0*/  UMOV UR45, UR8 ;  /* 0x00000008002d7c82 */ /* 0x000fca0008000000 */
[----:B------:R-:W3:Y:S01]  /*0fb0*/  F2I.U32.TRUNC.NTZ R2, R2 ;  /* 0x0000000200027305 */ /* 0x000ee2000020f000 */
[----:B--2---:R-:W-:Y:S02]  /*0fc0*/  R2UR UR4, R3 ;  /* 0x00000000030472ca */ /* 0x004fe400000e0000 */
[----:B---3--:R-:W-:Y:S02]  /*0fd0*/  R2UR UR6, R2 ;  /* 0x00000000020672ca */ /* 0x008fe400000e0000 */
[----:B------:R-:W-:-:S09]  /*0fe0*/  PRMT R2, RZ, 0x7610, R2 ;  /* 0x00007610ff027816 */ /* 0x000fd20000000002 */
[----:B------:R-:W-:-:S04]  /*0ff0*/  UIADD3 UR5, UPT, UPT, -UR4, URZ, URZ ;  /* 0x000000ff04057290 */ /* 0x000fc8000fffe1ff */
[----:B------:R-:W-:Y:S02]  /*1000*/  UIMAD UR58, UR58, UR5, UR7 ;  /* 0x000000053a3a72a4 */ /* 0x000fe4000f8e0207 */
[----:B------:R-:W-:-:S04]  /*1010*/  UIADD3 UR4, UPT, UPT, -UR6, URZ, URZ ;  /* 0x000000ff06047290 */ /* 0x000fc8000fffe1ff */
[----:B------:R-:W-:Y:S01]  /*1020*/  UIMAD UR55, UR55, UR4, UR8 ;  /* 0x00000004373772a4 */ /* 0x000fe2000f8e0208 */
[----:B-1----:R-:W-:Y:S11]  /*1030*/  BRA.U UP4, `(.L_x_17) ;  /* 0x0000000104247547 */ /* 0x002ff6000b800000 */
[----:B------:R-:W-:Y:S02]  /*1040*/  UISETP.NE.AND UP0, UPT, UR55, URZ, UPT ;  /* 0x000000ff3700728c */ /* 0x000fe4000bf05270 */
[----:B------:R-:W-:Y:S02]  /*1050*/  UISETP.NE.AND UP1, UPT, UR55, 0x1, UPT ;  /* 0x000000013700788c */ /* 0x000fe4000bf25270 */
[----:B------:R-:W-:Y:S02]  /*1060*/  UISETP.EQ.OR UP0, UPT, UR58, URZ, !UP0 ;  /* 0x000000ff3a00728c */ /* 0x000fe4000c702670 */
[----:B------:R-:W-:Y:S02]  /*1070*/  USEL UR4, URZ, 0x2, UP1 ;  /* 0x00000002ff047887 */ /* 0x000fe40008800000 */
[----:B------:R-:W-:Y:S02]  /*1080*/  USEL UR5, URZ, 0x1, !UP0 ;  /* 0x00000001ff057887 */ /* 0x000fe4000c000000 */
[----:B------:R-:W-:-:S04]  /*1090*/  UISETP.NE.AND UP0, UPT, UR58, URZ, UPT ;  /* 0x000000ff3a00728c */ /* 0x000fc8000bf05270 */
[----:B------:R-:W-:-:S04]  /*10a0*/  USEL UR4, UR4, 0x2, UP0 ;  /* 0x0000000204047887 */ /* 0x000fc80008000000 */
[----:B------:R-:W-:-:S06]  /*10b0*/  UIADD3 UR4, UPT, UPT, UR5, UR4, URZ ;  /* 0x0000000405047290 */ /* 0x000fcc000fffe0ff */
[----:B------:R-:W-:Y:S02]  /*10c0*/  MOV R2, UR4 ;  /* 0x0000000400027c02 */ /* 0x000fe40008000f00 */
.L_x_17:
[----:B------:R-:W-:Y:S05]  /*10d0*/  BRA.U !UP2, `(.L_x_18) ;  /* 0x000000010ad47547 */ /* 0x000fea000b800000 */
[----:B------:R-:W1:Y:S01]  /*10e0*/  LDCU.128 UR12, c[0x0][0xb10] ;  /* 0x00016200ff0c77ac */ /* 0x000e620008000c00 */
[----:B------:R-:W2:Y:S01]  /*10f0*/  LDCU UR6, c[0x0][0x370] ;  /* 0x00006e00ff0677ac */ /* 0x000ea20008000800 */
[----:B------:R-:W3:Y:S01]  /*1100*/  LDCU UR5, c[0x0][0x374] ;  /* 0x00006e80ff0577ac */ /* 0x000ee20008000800 */
[----:B------:R-:W4:Y:S01]  /*1110*/  LDCU UR24, c[0x0][0xb0c] ;  /* 0x00016180ff1877ac */ /* 0x000f220008000800 */
[----:B------:R-:W4:Y:S01]  /*1120*/  LDCU UR4, c[0x0][0xb20] ;  /* 0x00016400ff0477ac */ /* 0x000f220008000800 */
[----:B------:R-:W4:Y:S01]  /*1130*/  LDCU.64 UR8, c[0x0][0xb28] ;  /* 0x00016500ff0877ac */ /* 0x000f220008000a00 */
[----:B-1----:R-:W-:Y:S02]  /*1140*/  UISETP.NE.AND UP0, UPT, UR14, 0x1, UPT ;  /* 0x000000010e00788c */ /* 0x002fe4000bf05270 */
[----:B---3--:R-:W-:Y:S02]  /*1150*/  UIMAD.WIDE.U32 UR10, UR5, UR15, URZ ;  /* 0x0000000f050a72a5 */ /* 0x008fe4000f8e00ff */
[----:B--2---:R-:W-:-:S02]  /*1160*/  UIMAD.WIDE.U32 UR18, UR6, UR12, URZ ;  /* 0x0000000c061272a5 */ /* 0x004fc4000f8e00ff */
[----:B----4-:R-:W-:Y:S02]  /*1170*/  UISETP.NE.AND UP1, UPT, UR24, 0x1, UPT ;  /* 0x000000011800788c */ /* 0x010fe4000bf25270 */
[----:B------:R-:W-:Y:S01]  /*1180*/  UISETP.NE.AND UP2, UPT, UR23, 0x1, UPT ;  /* 0x000000011700788c */ /* 0x000fe2000bf45270 */
[----:B------:R-:W-:Y:S02]  /*1190*/  UMOV UR10, UR11 ;  /* 0x0000000b000a7c82 */ /* 0x000fe40008000000 */
[----:B------:R-:W-:Y:S01]  /*11a0*/  UMOV UR18, UR19 ;  /* 0x0000001300127c82 */ /* 0x000fe20008000000 */
[----:B------:R-:W-:Y:S02]  /*11b0*/  @UP0 USHF.R.U32.HI UR5, URZ, UR4, UR10 ;  /* 0x00000004ff050299 */ /* 0x000fe4000801160a */
[----:B------:R-:W-:Y:S02]  /*11c0*/  UIMAD.WIDE.U32 UR20, UR45, UR15, URZ ;  /* 0x0000000f2d1472a5 */ /* 0x000fe4000f8e00ff */
[----:B------:R-:W-:-:S02]  /*11d0*/  UIMAD.WIDE.U32 UR10, UR5, UR8, URZ ;  /* 0x00000008050a72a5 */ /* 0x000fc4000f8e00ff */
[----:B------:R-:W-:Y:S02]  /*11e0*/  @UP1 USHF.R.U32.HI UR6, URZ, UR13, UR18 ;  /* 0x0000000dff061299 */ /* 0x000fe40008011612 */
[----:B------:R-:W-:Y:S02]  /*11f0*/  UIMAD.WIDE.U32 UR16, UR46, UR12, URZ ;  /* 0x0000000c2e1072a5 */ /* 0x000fe4000f8e00ff */
[----:B------:R-:W-:Y:S01]  /*1200*/  UIMAD.WIDE.U32 UR18, UR6, UR8, URZ ;  /* 0x00000008061272a5 */ /* 0x000fe2000f8e00ff */
[----:B------:R-:W-:Y:S01]  /*1210*/  UMOV UR20, UR21 ;  /* 0x0000001500147c82 */ /* 0x000fe20008000000 */
[----:B------:R-:W-:Y:S01]  /*1220*/  UMOV UR10, UR11 ;  /* 0x0000000b000a7c82 */ /* 0x000fe20008000000 */
[----:B------:R-:W-:Y:S02]  /*1230*/  USHF.R.U32.HI UR20, URZ, UR4, UR20 ;  /* 0x00000004ff147299 */ /* 0x000fe40008011614 */
[----:B------:R-:W-:Y:S02]  /*1240*/  @UP2 USHF.R.U32.HI UR5, URZ, UR9, UR10 ;  /* 0x00000009ff052299 */ /* 0x000fe4000801160a */
[----:B------:R-:W-:Y:S01]  /*1250*/  UMOV UR7, UR19 ;  /* 0x0000001300077c82 */ /* 0x000fe20008000000 */
[----:B------:R-:W-:Y:S01]  /*1260*/  UMOV UR16, UR17 ;  /* 0x0000001100107c82 */ /* 0x000fe20008000000 */
[----:B------:R-:W-:-:S02]  /*1270*/  @UP2 USHF.R.U32.HI UR6, URZ, UR9, UR7 ;  /* 0x00000009ff062299 */ /* 0x000fc40008011607 */
[----:B------:R-:W-:Y:S02]  /*1280*/  USHF.R.U32.HI UR13, URZ, UR13, UR16 ;  /* 0x0000000dff0d7299 */ /* 0x000fe40008011610 */
[----:B------:R-:W-:Y:S02]  /*1290*/  USEL UR4, UR45, UR20, !UP0 ;  /* 0x000000142d047287 */ /* 0x000fe4000c000000 */
[----:B------:R-:W-:Y:S02]  /*12a0*/  UIMAD UR7, UR5, UR23, URZ ;  /* 0x00000017050772a4 */ /* 0x000fe4000f8e02ff */
[----:B------:R-:W-:Y:S02]  /*12b0*/  USEL UR5, UR46, UR13, !UP1 ;  /* 0x0000000d2e057287 */ /* 0x000fe4000c800000 */
[----:B------:R-:W-:Y:S02]  /*12c0*/  UIMAD UR12, UR6, UR23, URZ ;  /* 0x00000017060c72a4 */ /* 0x000fe4000f8e02ff */
[----:B------:R-:W-:-:S02]  /*12d0*/  UISETP.GE.AND UP0, UPT, UR4, UR7, UPT ;  /* 0x000000070400728c */ /* 0x000fc4000bf06270 */
[----:B------:R-:W-:Y:S02]  /*12e0*/  UIMAD.WIDE.U32 UR10, UR4, UR8, URZ ;  /* 0x00000008040a72a5 */ /* 0x000fe4000f8e00ff */
[----:B------:R-:W-:Y:S02]  /*12f0*/  UISETP.GE.OR UP0, UPT, UR5, UR12, UP0 ;  /* 0x0000000c0500728c */ /* 0x000fe40008706670 */
[----:B------:R-:W-:Y:S02]  /*1300*/  UIMAD.WIDE.U32 UR12, UR5, UR8, URZ ;  /* 0x00000008050c72a5 */ /* 0x000fe4000f8e00ff */
[----:B------:R-:W-:Y:S01]  /*1310*/  UIADD3 UR10, UPT, UPT, -UR4, URZ, URZ ;  /* 0x000000ff040a7290 */ /* 0x000fe2000fffe1ff */
[----:B------:R-:W-:Y:S01]  /*1320*/  UMOV UR8, UR11 ;  /* 0x0000000b00087c82 */ /* 0x000fe20008000000 */
[----:B------:R-:W-:Y:S02]  /*1330*/  UIADD3 UR11, UPT, UPT, -UR5, URZ, URZ ;  /* 0x000000ff050b7290 */ /* 0x000fe4000fffe1ff */
[----:B------:R-:W-:-:S03]  /*1340*/  USHF.R.U32.HI UR8, URZ, UR9, UR8 ;  /* 0x00000009ff087299 */ /* 0x000fc60008011608 */
[----:B------:R-:W-:Y:S01]  /*1350*/  @!UP0 UMOV UR7, UR13 ;  /* 0x0000000d00078c82 */ /* 0x000fe20008000000 */
[----:B------:R-:W-:Y:S02]  /*1360*/  UIMAD UR45, UR14, UR10, UR45 ;  /* 0x0000000a0e2d72a4 */ /* 0x000fe4000f8e022d */
[----:B------:R-:W-:Y:S02]  /*1370*/  USEL UR8, UR4, UR8, !UP2 ;  /* 0x0000000804087287 */ /* 0x000fe4000d000000 */
[----:B------:R-:W-:Y:S02]  /*1380*/  @!UP0 USHF.R.U32.HI UR7, URZ, UR9, UR7 ;  /* 0x00000009ff078299 */ /* 0x000fe40008011607 */
[----:B------:R-:W-:Y:S02]  /*1390*/  UIADD3 UR9, UPT, UPT, -UR8, URZ, URZ ;  /* 0x000000ff08097290 */ /* 0x000fe4000fffe1ff */
[----:B------:R-:W-:Y:S02]  /*13a0*/  @!UP0 USEL UR7, UR5, UR7, !UP2 ;  /* 0x0000000705078287 */ /* 0x000fe4000d000000 */
[----:B------:R-:W-:-:S02]  /*13b0*/  UIMAD UR9, UR23, UR9, UR4 ;  /* 0x00000009170972a4 */ /* 0x000fc4000f8e0204 */
[----:B------:R-:W-:Y:S02]  /*13c0*/  @!UP0 UIADD3 UR8, UPT, UPT, UR8, -UR7, URZ ;  /* 0x8000000708088290 */ /* 0x000fe4000fffe0ff */
[----:B------:R-:W-:Y:S02]  /*13d0*/  @!UP0 UIMAD UR6, UR9, UR6, UR7 ;  /* 0x00000006090682a4 */ /* 0x000fe4000f8e0207 */
[----:B------:R-:W-:Y:S02]  /*13e0*/  @!UP0 UIMAD UR4, UR8, UR23, UR5 ;  /* 0x00000017080482a4 */ /* 0x000fe4000f8e0205 */
[----:B------:R-:W-:Y:S02]  /*13f0*/  UIMAD UR46, UR24, UR11, UR46 ;  /* 0x0000000b182e72a4 */ /* 0x000fe4000f8e022e */
[----:B------:R-:W-:Y:S01]  /*1400*/  UIMAD UR45, UR4, UR14, UR45 ;  /* 0x0000000e042d72a4 */ /* 0x000fe2000f8e022d */
[----:B------:R-:W-:Y:S02]  /*1410*/  @!UP0 UMOV UR5, UR6 ;  /* 0x0000000600058c82 */ /* 0x000fe40008000000 */
[----:B------:R-:W-:-:S12]  /*1420*/  UIMAD UR46, UR5, UR24, UR46 ;  /* 0x00000018052e72a4 */ /* 0x000fd8000f8e022e */
.L_x_18:
[----:B------:R-:W-:Y:S02]  /*1430*/  UISETP.NE.AND UP1, UPT, UR25, 0x1, UPT ;  /* 0x000000011900788c */ /* 0x000fe4000bf25270 */
[----:B------:R-:W-:Y:S02]  /*1440*/  UISETP.NE.AND UP0, UPT, UR22, 0x2, UPT ;  /* 0x000000021600788c */ /* 0x000fe4000bf05270 */
[----:B------:R-:W-:-:S05]  /*1450*/  ULOP3.LUT UR28, UR28, 0x800, URZ, 0xc0, !UPT ;  /* 0x000008001c1c7892 */ /* 0x000fca000f8ec0ff */
[----:B------:R-:W-:Y:S07]  /*1460*/  BRA.U UP1, `(.L_x_19) ;  /* 0x0000000101447547 */ /* 0x000fee000b800000 */
[----:B------:R-:W1:Y:S01]  /*1470*/  LDCU.128 UR8, c[0x0][0xb10] ;  /* 0x00016200ff0877ac */ /* 0x000e620008000c00 */
[----:B------:R-:W2:Y:S01]  /*1480*/  LDCU UR12, c[0x0][0xb0c] ;  /* 0x00016180ff0c77ac */ /* 0x000ea20008000800 */
[----:B------:R-:W3:Y:S01]  /*1490*/  LDCU UR13, c[0x0][0xb20] ;  /* 0x00016400ff0d77ac */ /* 0x000ee20008000800 */
[----:B-1----:R-:W-:Y:S02]  /*14a0*/  UIMAD.WIDE.U32 UR6, UR46, UR8, URZ ;  /* 0x000000082e0672a5 */ /* 0x002fe4000f8e00ff */
[----:B------:R-:W-:Y:S02]  /*14b0*/  UIMAD.WIDE.U32 UR4, UR45, UR11, URZ ;  /* 0x0000000b2d0472a5 */ /* 0x000fe4000f8e00ff */
[----:B--2---:R-:W-:Y:S02]  /*14c0*/  UISETP.NE.AND UP2, UPT, UR12, 0x1, UPT ;  /* 0x000000010c00788c */ /* 0x004fe4000bf45270 */
[----:B------:R-:W-:Y:S01]  /*14d0*/  UISETP.NE.AND UP1, UPT, UR10, 0x1, UPT ;  /* 0x000000010a00788c */ /* 0x000fe2000bf25270 */
[----:B------:R-:W-:-:S02]  /*14e0*/  UMOV UR6, UR7 ;  /* 0x0000000700067c82 */ /* 0x000fc40008000000 */
[----:B------:R-:W-:Y:S01]  /*14f0*/  UMOV UR4, UR5 ;  /* 0x0000000500047c82 */ /* 0x000fe20008000000 */
[----:B------:R-:W-:Y:S02]  /*1500*/  USHF.R.U32.HI UR6, URZ, UR9, UR6 ;  /* 0x00000009ff067299 */ /* 0x000fe40008011606 */
[----:B---3--:R-:W-:Y:S02]  /*1510*/  USHF.R.U32.HI UR4, URZ, UR13, UR4 ;  /* 0x0000000dff047299 */ /* 0x008fe40008011604 */
[----:B------:R-:W-:Y:S02]  /*1520*/  USEL UR5, UR46, UR6, !UP2 ;  /* 0x000000062e057287 */ /* 0x000fe4000d000000 */
[----:B------:R-:W-:-:S04]  /*1530*/  USEL UR4, UR45, UR4, !UP1 ;  /* 0x000000042d047287 */ /* 0x000fc8000c800000 */
[----:B------:R-:W-:Y:S02]  /*1540*/  UIADD3 UR6, UPT, UPT, UR5, -UR4, URZ ;  /* 0x8000000405067290 */ /* 0x000fe4000fffe0ff */
[----:B------:R-:W-:Y:S02]  /*1550*/  UIADD3 UR4, UPT, UPT, -UR5, UR4, URZ ;  /* 0x0000000405047290 */ /* 0x000fe4000fffe1ff */
[----:B------:R-:W-:Y:S02]  /*1560*/  UIMAD UR45, UR6, UR10, UR45 ;  /* 0x0000000a062d72a4 */ /* 0x000fe4000f8e022d */
[----:B------:R-:W-:-:S12]  /*1570*/  UIMAD UR46, UR4, UR12, UR46 ;  /* 0x0000000c042e72a4 */ /* 0x000fd8000f8e022e */
.L_x_19:
[----:B------:R-:W-:Y:S05]  /*1580*/  BRA.U !UP5, `(.L_x_20) ;  /* 0x000000010d0c7547 */ /* 0x000fea000b800000 */
[----:B------:R-:W-:Y:S01]  /*1590*/  UCGABAR_WAIT ;  /* 0x0000000000007dc7 */ /* 0x000fe20008000000 */
[----:B------:R-:W-:Y:S01]  /*15a0*/  CCTL.IVALL ;  /* 0x00000000ff00798f */ /* 0x000fe20002000000 */
[----:B------:R-:W-:Y:S05]  /*15b0*/  BRA `(.L_x_21) ;  /* 0x0000000000047947 */ /* 0x000fea0003800000 */
.L_x_20:
[----:B------:R-:W-:Y:S06]  /*15c0*/  BAR.SYNC.DEFER_BLOCKING 0x0 ;  /* 0x0000000000007b1d */ /* 0x000fec0000010000 */
.L_x_21:
[----:B------:R-:W-:Y:S05]  /*15d0*/  BRA.U UP0, `(.L_x_22) ;  /* 0x0000001100d07547 */ /* 0x000fea000b800000 */
[----:B------:R-:W1:Y:S01]  /*15e0*/  LDCU UR6, c[0x0][0x38c] ;  /* 0x00007180ff0677ac */ /* 0x000e620008000800 */
[----:B------:R-:W-:Y:S01]  /*15f0*/  PLOP3.LUT P1, PT, PT, PT, UP3, 0x80, 0x8 ;  /* 0x000000000008781c */ /* 0x000fe20003f2f038 */
[----:B------:R-:W-:Y:S01]  /*1600*/  IMAD.MOV.U32 R12, RZ, RZ, 0x1 ;  /* 0x00000001ff0c7424 */ /* 0x000fe200078e00ff */
[----:B------:R-:W-:Y:S01]  /*1610*/  ISETP.EQ.OR P2, PT, R0, RZ, P3 ;  /* 0x000000ff0000720c */ /* 0x000fe20001f42670 */
[----:B------:R-:W-:Y:S01]  /*1620*/  UMOV UR7, 0x400 ;  /* 0x0000040000077882 */ /* 0x000fe20000000000 */
[----:B------:R-:W-:Y:S01]  /*1630*/  UISETP.NE.AND UP1, UPT, UR22, URZ, UPT ;  /* 0x000000ff1600728c */ /* 0x000fe2000bf25270 */
[----:B------:R-:W-:Y:S01]  /*1640*/  PLOP3.LUT P1, PT, P1, PT, PT, 0x8, 0x80 ;  /* 0x000000000080781c */ /* 0x000fe20000f2e170 */
[----:B------:R-:W-:Y:S01]  /*1650*/  ULEA UR7, UR61, UR7, 0x18 ;  /* 0x000000073d077291 */ /* 0x000fe2000f8ec0ff */
[----:B------:R-:W-:Y:S01]  /*1660*/  CS2R R10, SRZ ;  /* 0x00000000000a7805 */ /* 0x000fe2000001ff00 */
[----:B------:R-:W-:Y:S01]  /*1670*/  IMAD.MOV.U32 R9, RZ, RZ, RZ ;  /* 0x000000ffff097224 */ /* 0x000fe200078e00ff */
[----:B------:R-:W2:Y:S01]  /*1680*/  LDCU UR41, c[0x0][0x370] ;  /* 0x00006e00ff2977ac */ /* 0x000ea20008000800 */
[----:B------:R-:W-:Y:S01]  /*1690*/  IMAD.MOV.U32 R8, RZ, RZ, 0x1 ;  /* 0x00000001ff087424 */ /* 0x000fe200078e00ff */
[----:B------:R-:W3:Y:S01]  /*16a0*/  LDCU.64 UR26, c[0x0][0x348] ;  /* 0x00006900ff1a77ac */ /* 0x000ee20008000a00 */
[----:B-1----:R-:W-:-:S02]  /*16b0*/  UIADD3 UR5, UPT, UPT, UR6, 0x1f, URZ ;  /* 0x0000001f06057890 */ /* 0x002fc4000fffe0ff */
[----:B------:R-:W-:Y:S02]  /*16c0*/  USHF.R.U32.HI UR47, URZ, 0x5, UR28 ;  /* 0x00000005ff2f7899 */ /* 0x000fe4000801161c */
[----:B------:R-:W-:Y:S02]  /*16d0*/  USHF.R.S32.HI UR4, URZ, 0x1f, UR5 ;  /* 0x0000001fff047899 */ /* 0x000fe40008011405 */
[----:B------:R-:W-:Y:S02]  /*16e0*/  UIADD3 UR48, UPT, UPT, UR6, 0x3e, URZ ;  /* 0x0000003e06307890 */ /* 0x000fe4000fffe0ff */
[----:B------:R-:W-:Y:S01]  /*16f0*/  ULEA.HI UR4, UR4, UR5, URZ, 0x5 ;  /* 0x0000000504047291 */ /* 0x000fe2000f8f28ff */
[----:B------:R-:W1:Y:S03]  /*1700*/  LDCU UR39, c[0x0][0x374] ;  /* 0x00006e80ff2777ac */ /* 0x000e660008000800 */
[----:B------:R-:W-:-:S02]  /*1710*/  USHF.R.S32.HI UR43, URZ, 0x5, UR4 ;  /* 0x00000005ff2b7899 */ /* 0x000fc40008011404 */
[----:B------:R-:W-:Y:S02]  /*1720*/  UIADD3 UR4, UPT, UPT, UR6, -0x1, URZ ;  /* 0xffffffff06047890 */ /* 0x000fe4000fffe0ff */
[----:B------:R-:W-:Y:S02]  /*1730*/  UISETP.LT.U32.AND UP0, UPT, UR43, 0x5, UPT ;  /* 0x000000052b00788c */ /* 0x000fe4000bf01070 */
[----:B------:R-:W-:Y:S02]  /*1740*/  UISETP.GE.U32.AND UP2, UPT, UR4, -0x3f, UPT ;  /* 0xffffffc10400788c */ /* 0x000fe4000bf46070 */
[----:B------:R-:W-:Y:S02]  /*1750*/  USEL UR42, UR43, 0x5, UP0 ;  /* 0x000000052b2a7887 */ /* 0x000fe40008000000 */
[----:B------:R-:W-:Y:S02]  /*1760*/  USEL UR24, UR34, 0x2, UP1 ;  /* 0x0000000222187887 */ /* 0x000fe40008800000 */
[----:B------:R-:W-:-:S02]  /*1770*/  UIADD3 UR21, UPT, UPT, UR42, -0x1, URZ ;  /* 0xffffffff2a157890 */ /* 0x000fc4000fffe0ff */
[----:B------:R-:W-:Y:S02]  /*1780*/  UIADD3 UR29, UPT, UPT, UR7, 0x4400, UR28 ;  /* 0x00004400071d7890 */ /* 0x000fe4000fffe01c */
[----:B------:R-:W-:Y:S02]  /*1790*/  UIADD3 UR44, UPT, UPT, UR43, -UR42, URZ ;  /* 0x8000002a2b2c7290 */ /* 0x000fe4000fffe0ff */
[----:B------:R-:W-:Y:S01]  /*17a0*/  @UP2 UIADD3 UR21, UPT, UPT, UR42, URZ, URZ ;  /* 0x000000ff2a152290 */ /* 0x000fe2000fffe0ff */
[----:B------:R-:W-:-:S03]  /*17b0*/  UMOV UR5, URZ ;  /* 0x000000ff00057c82 */ /* 0x000fc60008000000 */
[----:B-123--:R-:W-:-:S12]  /*17c0*/  UIADD3 UR21, UPT, UPT, UR21, 0x1, URZ ;  /* 0x0000000115157890 */ /* 0x00efd8000fffe0ff */
.L_x_42:
[----:B------:R-:W-:-:S09]  /*17d0*/  UISETP.NE.AND UP0, UPT, UR61, URZ, UPT ;  /* 0x000000ff3d00728c */ /* 0x000fd2000bf05270 */
[----:B------:R-:W-:Y:S05]  /*17e0*/  BRA.U UP0, `(.L_x_23) ;  /* 0x0000000100287547 */ /* 0x000fea000b800000 */
[----:B------:R-:W-:Y:S02]  /*17f0*/  LEA R0, R9, UR7, 0x3 ;  /* 0x0000000709007c11 */ /* 0x000fe4000f8e18ff */
[----:B------:R-:W-:-:S04]  /*1800*/  SHF.L.U32 R2, R8, 0x1f, RZ ;  /* 0x0000001f08027819 */ /* 0x000fc800000006ff */
[----:B------:R-:W1:Y:S02]  /*1810*/  SYNCS.PHASECHK.TRANS64.TRYWAIT P0, [R0+URZ+0xe0], R2 ;  /* 0x0000e002000075a7 */ /* 0x000e6400080011ff */
[----:B-1----:R-:W-:Y:S05]  /*1820*/  @!P0 BRA `(.L_x_24) ;  /* 0x00000054009c8947 */ /* 0x002fea0003800000 */
.L_x_103:
[----:B------:R-:W-:Y:S01]  /*1830*/  VIADD R9, R9, 0x1 ;  /* 0x0000000109097836 */ /* 0x000fe20000000000 */
[----:B------:R1:W-:Y:S04]  /*1840*/  SYNCS.ARRIVE.TRANS64.A1T0 RZ, [R0+URZ+0xd0], RZ ;  /* 0x0000d0ff00ff79a7 */ /* 0x0003e800081000ff */
[----:B------:R-:W-:-:S04]  /*1850*/  ISETP.NE.AND P0, PT, R9, 0x2, PT ;  /* 0x000000020900780c */ /* 0x000fc80003f05270 */
[----:B------:R-:W-:Y:S02]  /*1860*/  SEL R9, R9, RZ, P0 ;  /* 0x000000ff09097207 */ /* 0x000fe40000000000 */
[----:B-1----:R-:W-:-:S04]  /*1870*/  SEL R0, RZ, 0x1, P0 ;  /* 0x00000001ff007807 */ /* 0x002fc80000000000 */
[----:B------:R-:W-:-:S07]  /*1880*/  LOP3.LUT R8, R8, R0, RZ, 0x3c, !PT ;  /* 0x0000000008087212 */ /* 0x000fce00078e3cff */
.L_x_23:
[----:B------:R-:W-:Y:S01]  /*1890*/  ULEA UR4, UR5, UR7, 0x3 ;  /* 0x0000000705047291 */ /* 0x000fe2000f8e18ff */
[----:B------:R-:W-:Y:S01]  /*18a0*/  SHF.L.U32 R0, R12, 0x1f, RZ ;  /* 0x0000001f0c007819 */ /* 0x000fe200000006ff */
[----:B------:R-:W-:Y:S02]  /*18b0*/  UISETP.GE.U32.AND UP0, UPT, UR48, 0x3f, UPT ;  /* 0x0000003f3000788c */ /* 0x000fe4000bf06070 */
[----:B------:R-:W-:Y:S02]  /*18c0*/  USHF.L.U32 UR11, UR45, 0x6, URZ ;  /* 0x000000062d0b7899 */ /* 0x000fe400080006ff */
[----:B------:R-:W-:Y:S01]  /*18d0*/  ULEA UR35, UR46, UR47, 0x7 ;  /* 0x0000002f2e237291 */ /* 0x000fe2000f8e38ff */
[----:B------:R-:W-:Y:S02]  /*18e0*/  UMOV UR13, URZ ;  /* 0x000000ff000d7c82 */ /* 0x000fe40008000000 */
[----:B------:R1:W2:Y:S02]  /*18f0*/  SYNCS.PHASECHK.TRANS64.TRYWAIT P0, [UR4+0x28], R0 ;  /* 0x00002800ff0075a7 */ /* 0x0002a40008001104 */
[----:B------:R-:W-:Y:S07]  /*1900*/  BRA.U !UP0, `(.L_x_25) ;  /* 0x0000000108bc7547 */ /* 0x000fee000b800000 */
[----:B------:R-:W-:Y:S01]  /*1910*/  UMOV UR6, URZ ;  /* 0x000000ff00067c82 */ /* 0x000fe20008000000 */
[----:B------:R-:W-:-:S05]  /*1920*/  UMOV UR4, UR5 ;  /* 0x0000000500047c82 */ /* 0x000fca0008000000 */
.L_x_31:
[----:B------:R-:W-:Y:S01]  /*1930*/  ULEA UR33, UR4, UR7, 0x3 ;  /* 0x0000000704217291 */ /* 0x000fe2000f8e18ff */
[----:B--2---:R-:W-:Y:S01]  /*1940*/  @!P3 MOV R2, 0x1800 ;  /* 0x000018000002b802 */ /* 0x004fe20000000f00 */
[----:B--2-4-:R-:W-:Y:S10]  /*1950*/  @P0 BRA `(.L_x_26) ;  /* 0x00000000000c0947 */ /* 0x014ff40003800000 */
[----:B------:R-:W-:-:S04]  /*1960*/  SHF.L.U32 R3, R12, 0x1f, RZ ;  /* 0x0000001f0c037819 */ /* 0x000fc800000006ff */
[----:B------:R-:W2:Y:S02]  /*1970*/  SYNCS.PHASECHK.TRANS64.TRYWAIT P0, [UR33+0x28], R3 ;  /* 0x00002803ff0075a7 */ /* 0x000ea40008001121 */
[----:B--2---:R-:W-:Y:S05]  /*1980*/  @!P0 BRA `(.L_x_27) ;  /* 0x0000005400588947 */ /* 0x004fea0003800000 */
.L_x_26:
[----:B------:R2:W-:Y:S01]  /*1990*/  @!P3 SYNCS.ARRIVE.TRANS64 RZ, [UR33], R2 ;  /* 0x00000002ffffb9a7 */ /* 0x0005e20008000021 */
[----:B------:R-:W-:-:S04]  /*19a0*/  ULOP3.LUT UR5, UR24, 0x2, URZ, 0xfc, !UPT ;  /* 0x0000000218057892 */ /* 0x000fc8000f8efcff */
[----:B------:R-:W-:-:S09]  /*19b0*/  UISETP.NE.AND UP0, UPT, UR5, 0x2, UPT ;  /* 0x000000020500788c */ /* 0x000fd2000bf05270 */
[----:B------:R-:W-:Y:S05]  /*19c0*/  BRA.U UP0, `(.L_x_28) ;  /* 0x0000000100047547 */ /* 0x000fea000b800000 */
[----:B------:R-:W-:Y:S05]  /*19d0*/  BPT.TRAP 0x1 ;  /* 0x000000040000795c */ /* 0x000fea0000300000 */
.L_x_28:
[----:B------:R-:W-:Y:S04]  /*19e0*/  BSSY.RECONVERGENT B0, `(.L_x_29) ;  /* 0x0000003000007945 */ /* 0x000fe80003800200 */
[----:B------:R-:W-:Y:S05]  /*19f0*/  @P2 BRA `(.L_x_30) ;  /* 0x0000000000042947 */ /* 0x000fea0003800000 */
[----:B------:R-:W-:Y:S05]  /*1a00*/  BPT.TRAP 0x1 ;  /* 0x000000040000795c */ /* 0x000fea0000300000 */
.L_x_30:
[----:B------:R-:W-:Y:S05]  /*1a10*/  BSYNC.RECONVERGENT B0 ;  /* 0x0000000000007941 */ /* 0x000fea0003800200 */
.L_x_29:
[----:B------:R-:W-:Y:S02]  /*1a20*/  UIADD3 UR5, UPT, UPT, UR4, 0x1, URZ ;  /* 0x0000000104057890 */ /* 0x000fe4000fffe0ff */
[----:B------:R-:W-:Y:S02]  /*1a30*/  ULEA UR32, UR4, UR28, 0xc ;  /* 0x0000001c04207291 */ /* 0x000fe4000f8e60ff */
[----:B------:R-:W-:Y:S02]  /*1a40*/  UISETP.NE.AND UP0, UPT, UR5, 0x5, UPT ;  /* 0x000000050500788c */ /* 0x000fe4000bf05270 */
[----:B------:R-:W-:Y:S02]  /*1a50*/  UIADD3 UR16, UP1, UPT, UR26, 0x80, URZ ;  /* 0x000000801a107890 */ /* 0x000fe4000ff3e0ff */
[----:B------:R-:W-:Y:S02]  /*1a60*/  USEL UR9, URZ, 0x1, UP0 ;  /* 0x00000001ff097887 */ /* 0x000fe40008000000 */
[----:B------:R-:W-:-:S02]  /*1a70*/  USEL UR5, UR5, URZ, UP0 ;  /* 0x000000ff05057287 */ /* 0x000fc40008000000 */
[----:B------:R-:W-:Y:S02]  /*1a80*/  UIADD3 UR14, UP0, UPT, UR26, 0x180, URZ ;  /* 0x000001801a0e7890 */ /* 0x000fe4000ff1e0ff */
[----:B------:R-:W-:Y:S01]  /*1a90*/  ULEA UR8, UR5, UR7, 0x3 ;  /* 0x0000000705087291 */ /* 0x000fe2000f8e18ff */
[----:B------:R-:W-:Y:S01]  /*1aa0*/  LOP3.LUT R12, R12, UR9, RZ, 0x3c, !PT ;  /* 0x000000090c0c7c12 */ /* 0x000fe2000f8e3cff */
[----:B------:R-:W-:Y:S02]  /*1ab0*/  USHF.L.U32 UR34, UR6, 0x5, URZ ;  /* 0x0000000506227899 */ /* 0x000fe400080006ff */
[----:B------:R-:W-:Y:S01]  /*1ac0*/  UIADD3.X UR17, UPT, UPT, URZ, UR27, URZ, UP1, !UPT ;  /* 0x0000001bff117290 */ /* 0x000fe20008ffe4ff */
[----:B-1----:R-:W-:Y:S01]  /*1ad0*/  SHF.L.U32 R0, R12, 0x1f, RZ ;  /* 0x0000001f0c007819 */ /* 0x002fe200000006ff */
[----:B------:R-:W-:Y:S02]  /*1ae0*/  UIADD3 UR32, UPT, UPT, UR7, 0x4400, UR32 ;  /* 0x0000440007207890 */ /* 0x000fe4000fffe020 */
[----:B------:R-:W-:Y:S01]  /*1af0*/  UIADD3.X UR15, UPT, UPT, URZ, UR27, URZ, UP0, !UPT ;  /* 0x0000001bff0f7290 */ /* 0x000fe200087fe4ff */
[----:B------:R3:W4:Y:S01]  /*1b00*/  SYNCS.PHASECHK.TRANS64.TRYWAIT P0, [UR8+0x28], R0 ;  /* 0x00002800ff0075a7 */ /* 0x0007220008001108 */
[----:B------:R-:W-:Y:S01]  /*1b10*/  ULEA UR8, UR4, UR7, 0xb ;  /* 0x0000000704087291 */ /* 0x000fe2000f8e58ff */
[----:B------:R-:W-:Y:S01]  /*1b20*/  UMOV UR13, 0x30000 ;  /* 0x00030000000d7882 */ /* 0x000fe20000000000 */
[----:B------:R-:W-:-:S02]  /*1b30*/  UMOV UR18, 0x0 ;  /* 0x0000000000127882 */ /* 0x000fc40000000000 */
[----:B------:R-:W-:Y:S01]  /*1b40*/  UIADD3 UR8, UPT, UPT, UR8, 0x9400, URZ ;  /* 0x0000940008087890 */ /* 0x000fe2000fffe0ff */
[----:B------:R-:W-:Y:S01]  /*1b50*/  UMOV UR19, 0x10000000 ;  /* 0x1000000000137882 */ /* 0x000fe20000000000 */
[----:B------:R-:W-:Y:S01]  /*1b60*/  UMOV UR12, UR36 ;  /* 0x00000024000c7c82 */ /* 0x000fe20008000000 */
[----:B------:R-:W-:Y:S01]  /*1b70*/  UMOV UR9, UR33 ;  /* 0x0000002100097c82 */ /* 0x000fe20008000000 */
[----:B------:R-:W-:Y:S01]  /*1b80*/  UMOV UR10, UR34 ;  /* 0x00000022000a7c82 */ /* 0x000fe20008000000 */
[----:B------:R1:W-:Y:S01]  /*1b90*/  UTMALDG.3D.MULTICAST [UR32], [UR16], UR13, desc[UR18] ;  /* 0x00001220100073b4 */ /* 0x0003e2000801180d */
[----:B------:R-:W-:Y:S01]  /*1ba0*/  UIADD3 UR6, UPT, UPT, UR6, 0x1, URZ ;  /* 0x0000000106067890 */ /* 0x000fe2000fffe0ff */
[----:B------:R-:W-:-:S03]  /*1bb0*/  UMOV UR4, UR5 ;  /* 0x0000000500047c82 */ /* 0x000fc60008000000 */
[----:B------:R-:W-:Y:S01]  /*1bc0*/  UISETP.NE.AND UP0, UPT, UR6, UR21, UPT ;  /* 0x000000150600728c */ /* 0x000fe2000bf05270 */
[----:B------:R3:W-:Y:S01]  /*1bd0*/  UTMALDG.3D [UR8], [UR14], desc[UR18] ;  /* 0x000012080e0075b4 */ /* 0x0007e20008011000 */
[----:B-1----:R-:W-:-:S07]  /*1be0*/  UMOV UR13, UR21 ;  /* 0x00000015000d7c82 */ /* 0x002fce0008000000 */
[----:B---3--:R-:W-:Y:S05]  /*1bf0*/  BRA.U UP0, `(.L_x_31) ;  /* 0xfffffffd004c7547 */ /* 0x008fea000b83ffff */
.L_x_25:
[----:B------:R-:W-:Y:S01]  /*1c00*/  ULEA UR4, UR5, UR7, 0x3 ;  /* 0x0000000705047291 */ /* 0x000fe2000f8e18ff */
[----:B-1----:R-:W-:Y:S01]  /*1c10*/  SHF.L.U32 R0, R12, 0x1f, RZ ;  /* 0x0000001f0c007819 */ /* 0x002fe200000006ff */
[----:B------:R-:W-:Y:S01]  /*1c20*/  @!P1 SYNCS.ARRIVE.TRANS64.A1T0 RZ, [UR7+0x68], RZ ;  /* 0x000068ffffff99a7 */ /* 0x000fe20008100007 */
[----:B------:R-:W-:-:S06]  /*1c30*/  UISETP.GT.AND UP0, UPT, UR43, UR42, UPT ;  /* 0x0000002a2b00728c */ /* 0x000fcc000bf04270 */
[----:B--2-4-:R1:W2:Y:S03]  /*1c40*/  SYNCS.PHASECHK.TRANS64.TRYWAIT P0, [UR4+0x28], R0 ;  /* 0x00002800ff0075a7 */ /* 0x0142a60008001104 */
[----:B------:R-:W-:Y:S05]  /*1c50*/  BRA.U !UP0, `(.L_x_32) ;  /* 0x0000000108bc7547 */ /* 0x000fea000b800000 */
[----:B------:R-:W-:Y:S01]  /*1c60*/  UIADD3 UR25, UPT, UPT, UR44, UR13, URZ ;  /* 0x0000000d2c197290 */ /* 0x000fe2000fffe0ff */
[----:B------:R-:W-:-:S11]  /*1c70*/  UMOV UR4, UR5 ;  /* 0x0000000500047c82 */ /* 0x000fd60008000000 */
.L_x_38:
[----:B------:R-:W-:Y:S01]  /*1c80*/  ULEA UR17, UR4, UR7, 0x3 ;  /* 0x0000000704117291 */ /* 0x000fe2000f8e18ff */
[----:B--2---:R-:W-:Y:S01]  /*1c90*/  @!P3 MOV R2, 0x1800 ;  /* 0x000018000002b802 */ /* 0x004fe20000000f00 */
[----:B--2-4-:R-:W-:Y:S10]  /*1ca0*/  @P0 BRA `(.L_x_33) ;  /* 0x00000000000c0947 */ /* 0x014ff40003800000 */
[----:B------:R-:W-:-:S04]  /*1cb0*/  SHF.L.U32 R3, R12, 0x1f, RZ ;  /* 0x0000001f0c037819 */ /* 0x000fc800000006ff */
[----:B------:R-:W2:Y:S02]  /*1cc0*/  SYNCS.PHASECHK.TRANS64.TRYWAIT P0, [UR17+0x28], R3 ;  /* 0x00002803ff0075a7 */ /* 0x000ea40008001111 */
[----:B--2---:R-:W-:Y:S05]  /*1cd0*/  @!P0 BRA `(.L_x_34) ;  /* 0x00000050009c8947 */ /* 0x004fea0003800000 */
.L_x_33:
[----:B------:R2:W-:Y:S01]  /*1ce0*/  @!P3 SYNCS.ARRIVE.TRANS64 RZ, [UR17], R2 ;  /* 0x00000002ffffb9a7 */ /* 0x0005e20008000011 */
[----:B------:R-:W-:-:S04]  /*1cf0*/  ULOP3.LUT UR5, UR24, 0x2, URZ, 0xfc, !UPT ;  /* 0x0000000218057892 */ /* 0x000fc8000f8efcff */
[----:B------:R-:W-:-:S09]  /*1d00*/  UISETP.NE.AND UP0, UPT, UR5, 0x2, UPT ;  /* 0x000000020500788c */ /* 0x000fd2000bf05270 */
[----:B------:R-:W-:Y:S05]  /*1d10*/  BRA.U UP0, `(.L_x_35) ;  /* 0x0000000100047547 */ /* 0x000fea000b800000 */
[----:B------:R-:W-:Y:S05]  /*1d20*/  BPT.TRAP 0x1 ;  /* 0x000000040000795c */ /* 0x000fea0000300000 */
.L_x_35:
[----:B------:R-:W-:Y:S04]  /*1d30*/  BSSY.RECONVERGENT B0, `(.L_x_36) ;  /* 0x0000003000007945 */ /* 0x000fe80003800200 */
[----:B------:R-:W-:Y:S05]  /*1d40*/  @P2 BRA `(.L_x_37) ;  /* 0x0000000000042947 */ /* 0x000fea0003800000 */
[----:B------:R-:W-:Y:S05]  /*1d50*/  BPT.TRAP 0x1 ;  /* 0x000000040000795c */ /* 0x000fea0000300000 */
.L_x_37:
[----:B------:R-:W-:Y:S05]  /*1d60*/  BSYNC.RECONVERGENT B0 ;  /* 0x0000000000007941 */ /* 0x000fea0003800200 */
.L_x_36:
[----:B------:R-:W-:Y:S02]  /*1d70*/  UIADD3 UR5, UPT, UPT, UR4, 0x1, URZ ;  /* 0x0000000104057890 */ /* 0x000fe4000fffe0ff */
[----:B------:R-:W-:Y:S02]  /*1d80*/  UIADD3 UR14, UP1, UPT, UR26, 0x80, URZ ;  /* 0x000000801a0e7890 */ /* 0x000fe4000ff3e0ff */
[----:B------:R-:W-:Y:S02]  /*1d90*/  UISETP.NE.AND UP0, UPT, UR5, 0x5, UPT ;  /* 0x000000050500788c */ /* 0x000fe4000bf05270 */
[----:B------:R-:W-:Y:S02]  /*1da0*/  USHF.L.U32 UR18, UR13, 0x5, URZ ;  /* 0x000000050d127899 */ /* 0x000fe400080006ff */
[----:B------:R-:W-:Y:S02]  /*1db0*/  USEL UR8, URZ, 0x1, UP0 ;  /* 0x00000001ff087887 */ /* 0x000fe40008000000 */
[----:B------:R-:W-:-:S02]  /*1dc0*/  USEL UR5, UR5, URZ, UP0 ;  /* 0x000000ff05057287 */ /* 0x000fc40008000000 */
[----:B------:R-:W-:Y:S02]  /*1dd0*/  UIADD3 UR22, UP0, UPT, UR26, 0x180, URZ ;  /* 0x000001801a167890 */ /* 0x000fe4000ff1e0ff */
[----:B------:R-:W-:Y:S01]  /*1de0*/  LOP3.LUT R12, R12, UR8, RZ, 0x3c, !PT ;  /* 0x000000080c0c7c12 */ /* 0x000fe2000f8e3cff */
[----:B------:R-:W-:Y:S02]  /*1df0*/  ULEA UR6, UR5, UR7, 0x3 ;  /* 0x0000000705067291 */ /* 0x000fe4000f8e18ff */
[----:B------:R-:W-:Y:S01]  /*1e00*/  ULEA UR8, UR4, UR7, 0xb ;  /* 0x0000000704087291 */ /* 0x000fe2000f8e58ff */
[----:B-1----:R-:W-:Y:S01]  /*1e10*/  SHF.L.U32 R0, R12, 0x1f, RZ ;  /* 0x0000001f0c007819 */ /* 0x002fe200000006ff */
[----:B------:R-:W-:Y:S02]  /*1e20*/  ULEA UR16, UR4, UR29, 0xc ;  /* 0x0000001d04107291 */ /* 0x000fe4000f8e60ff */
[----:B------:R-:W-:Y:S02]  /*1e30*/  UIADD3.X UR15, UPT, UPT, URZ, UR27, URZ, UP1, !UPT ;  /* 0x0000001bff0f7290 */ /* 0x000fe40008ffe4ff */
[----:B------:R-:W-:Y:S01]  /*1e40*/  UIADD3 UR8, UPT, UPT, UR8, 0x9400, URZ ;  /* 0x0000940008087890 */ /* 0x000fe2000fffe0ff */
[----:B------:R3:W4:Y:S01]  /*1e50*/  SYNCS.PHASECHK.TRANS64.TRYWAIT P0, [UR6+0x28], R0 ;  /* 0x00002800ff0075a7 */ /* 0x0007220008001106 */
[----:B------:R-:W-:Y:S01]  /*1e60*/  UIADD3.X UR23, UPT, UPT, URZ, UR27, URZ, UP0, !UPT ;  /* 0x0000001bff177290 */ /* 0x000fe200087fe4ff */
[----:B------:R-:W-:Y:S01]  /*1e70*/  UMOV UR6, 0x30000 ;  /* 0x0003000000067882 */ /* 0x000fe20000000000 */
[----:B------:R-:W-:Y:S01]  /*1e80*/  UMOV UR30, 0x0 ;  /* 0x00000000001e7882 */ /* 0x000fe20000000000 */
[----:B------:R-:W-:Y:S01]  /*1e90*/  UMOV UR31, 0x10000000 ;  /* 0x10000000001f7882 */ /* 0x000fe20000000000 */
[----:B------:R-:W-:Y:S01]  /*1ea0*/  UMOV UR19, UR35 ;  /* 0x0000002300137c82 */ /* 0x000fe20008000000 */
[----:B------:R-:W-:Y:S01]  /*1eb0*/  UMOV UR20, UR36 ;  /* 0x0000002400147c82 */ /* 0x000fe20008000000 */
[----:B------:R-:W-:Y:S01]  /*1ec0*/  UMOV UR12, UR36 ;  /* 0x00000024000c7c82 */ /* 0x000fe20008000000 */
[----:B------:R-:W-:Y:S01]  /*1ed0*/  UMOV UR9, UR17 ;  /* 0x0000001100097c82 */ /* 0x000fe20008000000 */
[----:B------:R-:W-:Y:S01]  /*1ee0*/  UMOV UR10, UR18 ;  /* 0x00000012000a7c82 */ /* 0x000fe20008000000 */
[----:B------:R3:W-:Y:S01]  /*1ef0*/  UTMALDG.3D.MULTICAST [UR16], [UR14], UR6, desc[UR30] ;  /* 0x00001e100e0073b4 */ /* 0x0007e20008011806 */
[----:B------:R-:W-:Y:S01]  /*1f00*/  UIADD3 UR13, UPT, UPT, UR13, 0x1, URZ ;  /* 0x000000010d0d7890 */ /* 0x000fe2000fffe0ff */
[----:B------:R-:W-:-:S03]  /*1f10*/  UMOV UR4, UR5 ;  /* 0x0000000500047c82 */ /* 0x000fc60008000000 */
[----:B------:R-:W-:Y:S01]  /*1f20*/  UISETP.NE.AND UP0, UPT, UR13, UR25, UPT ;  /* 0x000000190d00728c */ /* 0x000fe2000bf05270 */
[----:B------:R3:W-:Y:S08]  /*1f30*/  UTMALDG.3D [UR8], [UR22], desc[UR30] ;  /* 0x00001e08160075b4 */ /* 0x0007f00008011000 */
[----:B---3--:R-:W-:Y:S05]  /*1f40*/  BRA.U UP0, `(.L_x_38) ;  /* 0xfffffffd004c7547 */ /* 0x008fea000b83ffff */
.L_x_32:
[C---:B------:R-:W-:Y:S01]  /*1f50*/  LEA R3, R11.reuse, UR7, 0x3 ;  /* 0x000000070b037c11 */ /* 0x040fe2000f8e18ff */
[----:B------:R-:W-:Y:S01]  /*1f60*/  NOP ;  /* 0x0000000000007918 */ /* 0x000fe20000000000 */
[----:B-1----:R-:W-:Y:S02]  /*1f70*/  SHF.L.U32 R0, R10, 0x1f, RZ ;  /* 0x0000001f0a007819 */ /* 0x002fe400000006ff */
[----:B------:R-:W-:Y:S02]  /*1f80*/  LEA R4, R11, UR7, 0x4 ;  /* 0x000000070b047c11 */ /* 0x000fe4000f8e20ff */
[----:B--2-4-:R-:W1:Y:S02]  /*1f90*/  SYNCS.PHASECHK.TRANS64.TRYWAIT P0, [R3+URZ+0x70], R0 ;  /* 0x00007000030075a7 */ /* 0x014e6400080011ff */
[----:B-1----:R-:W-:Y:S05]  /*1fa0*/  @!P0 BRA `(.L_x_39) ;  /* 0x0000005000008947 */ /* 0x002fea0003800000 */
.L_x_106:
[----:B------:R-:W2:Y:S01]  /*1fb0*/  LDS.128 R4, [R4+0x100] ;  /* 0x0001000004047984 */ /* 0x000ea20000000c00 */
[----:B------:R-:W-:Y:S01]  /*1fc0*/  UISETP.GE.AND UP0, UPT, UR40, 0x1, UPT ;  /* 0x000000012800788c */ /* 0x000fe2000bf06270 */
[----:B------:R-:W-:Y:S01]  /*1fd0*/  @!PT LDS RZ, [RZ] ;  /* 0x00000000fffff984 */ /* 0x000fe20000000800 */
[----:B------:R-:W-:Y:S01]  /*1fe0*/  @!PT LDS RZ, [RZ] ;  /* 0x00000000fffff984 */ /* 0x000fe20000000800 */
[----:B------:R-:W-:Y:S01]  /*1ff0*/  @!PT LDS RZ, [RZ] ;  /* 0x00000000fffff984 */ /* 0x000fe20000000800 */
[----:B------:R-:W-:Y:S01]  /*2000*/  @!PT LDS RZ, [RZ] ;  /* 0x00000000fffff984 */ /* 0x000fe20000000800 */
[----:B------:R3:W-:Y:S06]  /*2010*/  MEMBAR.ALL.CTA ;  /* 0x0000000000007992 */ /* 0x0007ec0000008000 */
[----:B---3--:R-:W3:Y:S01]  /*2020*/  FENCE.VIEW.ASYNC.S ;  /* 0x00000000000073c6 */ /* 0x008ee20000000000 */
[----:B--2---:R-:W-:-:S13]  /*2030*/  LOP3.LUT P0, RZ, R6, 0x1, RZ, 0xc0, !PT ;  /* 0x0000000106ff7812 */ /* 0x004fda000780c0ff */
[----:B---3--:R-:W-:Y:S01]  /*2040*/  VOTEU.ANY UP1, P0 ;  /* 0x0000000000ff7886 */ /* 0x008fe20000020100 */
[----:B------:R-:W-:-:S13]  /*2050*/  PLOP3.LUT P0, PT, PT, PT, UP1, 0x80, 0x8 ;  /* 0x000000000008781c */ /* 0x000fda0003f0f018 */
[----:B-1----:R-:W-:Y:S02]  /*2060*/  @P0 LOP3.LUT R0, R5, 0xffff, RZ, 0xc0, !PT ;  /* 0x0000ffff05000812 */ /* 0x002fe400078ec0ff */
[----:B------:R-:W-:Y:S02]  /*2070*/  @P0 MOV R2, R4 ;  /* 0x0000000400020202 */ /* 0x000fe40000000f00 */
[----:B------:R-:W-:Y:S01]  /*2080*/  @P0 R2UR UR6, R0 ;  /* 0x00000000000602ca */ /* 0x000fe200000e0000 */
[----:B------:R-:W-:Y:S01]  /*2090*/  VIADD R0, R3, 0x80 ;  /* 0x0000008003007836 */ /* 0x000fe20000000000 */
[----:B------:R-:W-:Y:S02]  /*20a0*/  @P0 SHF.R.U32.HI R4, RZ, 0x10, R5 ;  /* 0x00000010ff040819 */ /* 0x000fe40000011605 */
[----:B------:R-:W-:Y:S02]  /*20b0*/  @P0 R2UR UR8, R2 ;  /* 0x00000000020802ca */ /* 0x000fe400000e0000 */
[----:B------:R-:W-:-:S02]  /*20c0*/  PRMT R0, RZ, 0x654, R0 ;  /* 0x00000654ff007816 */ /* 0x000fc40000000000 */
[----:B------:R-:W-:Y:S02]  /*20d0*/  @P0 R2UR UR4, R4 ;  /* 0x00000000040402ca */ /* 0x000fe400000e0000 */
[----:B------:R1:W-:Y:S03]  /*20e0*/  SYNCS.ARRIVE.TRANS64.RED.A1T0 RZ, [R0+URZ], RZ ;  /* 0x000000ff00ff79a7 */ /* 0x0003e600081004ff */
[----:B------:R-:W-:-:S04]  /*20f0*/  @UP1 UMOV UR37, UR6 ;  /* 0x0000000600251c82 */ /* 0x000fc80008000000 */
[----:B------:R-:W-:-:S04]  /*2100*/  @UP1 UMOV UR38, UR8 ;  /* 0x0000000800261c82 */ /* 0x000fc80008000000 */
[----:B------:R-:W-:Y:S01]  /*2110*/  @UP1 UMOV UR36, UR4 ;  /* 0x0000000400241c82 */ /* 0x000fe20008000000 */
[----:B------:R-:W-:Y:S05]  /*2120*/  BRA.U !UP0, `(.L_x_40) ;  /* 0x0000000108d47547 */ /* 0x000fea000b800000 */
[----:B------:R-:W2:Y:S01]  /*2130*/  LDCU.128 UR12, c[0x0][0xb10] ;  /* 0x00016200ff0c77ac */ /* 0x000ea20008000c00 */
[----:B------:R-:W3:Y:S01]  /*2140*/  LDCU UR25, c[0x0][0xb20] ;  /* 0x00016400ff1977ac */ /* 0x000ee20008000800 */
[----:B------:R-:W4:Y:S01]  /*2150*/  LDCU UR20, c[0x0][0xb0c] ;  /* 0x00016180ff1477ac */ /* 0x000f220008000800 */
[----:B------:R-:W1:Y:S01]  /*2160*/  LDCU.64 UR10, c[0x0][0xb28] ;  /* 0x00016500ff0a77ac */ /* 0x000e620008000a00 */
[----:B------:R-:W-:Y:S02]  /*2170*/  UISETP.NE.AND UP3, UPT, UR40, 0x1, UPT ;  /* 0x000000012800788c */ /* 0x000fe4000bf65270 */
[----:B--2---:R-:W-:Y:S02]  /*2180*/  UIMAD.WIDE.U32 UR16, UR39, UR15, URZ ;  /* 0x0000000f271072a5 */ /* 0x004fe4000f8e00ff */
[----:B------:R-:W-:Y:S02]  /*2190*/  UIMAD.WIDE.U32 UR8, UR41, UR12, URZ ;  /* 0x0000000c290872a5 */ /* 0x000fe4000f8e00ff */
[----:B------:R-:W-:-:S02]  /*21a0*/  UISETP.NE.AND UP0, UPT, UR14, 0x1, UPT ;  /* 0x000000010e00788c */ /* 0x000fc4000bf05270 */
[----:B------:R-:W-:Y:S01]  /*21b0*/  UIMAD.WIDE.U32 UR22, UR37, UR15, URZ ;  /* 0x0000000f251672a5 */ /* 0x000fe2000f8e00ff */
[----:B------:R-:W-:Y:S02]  /*21c0*/  UMOV UR16, UR17 ;  /* 0x0000001100107c82 */ /* 0x000fe40008000000 */
[----:B------:R-:W-:Y:S01]  /*21d0*/  UMOV UR8, UR9 ;  /* 0x0000000900087c82 */ /* 0x000fe20008000000 */
[----:B---3--:R-:W-:Y:S02]  /*21e0*/  USHF.R.U32.HI UR16, URZ, UR25, UR16 ;  /* 0x00000019ff107299 */ /* 0x008fe40008011610 */
[----:B----4-:R-:W-:Y:S02]  /*21f0*/  UISETP.NE.AND UP2, UPT, UR20, 0x1, UPT ;  /* 0x000000011400788c */ /* 0x010fe4000bf45270 */
[----:B------:R-:W-:Y:S02]  /*2200*/  USHF.R.U32.HI UR8, URZ, UR13, UR8 ;  /* 0x0000000dff087299 */ /* 0x000fe40008011608 */
[----:B------:R-:W-:-:S02]  /*2210*/  USEL UR6, UR39, UR16, !UP0 ;  /* 0x0000001027067287 */ /* 0x000fc4000c000000 */
[----:B------:R-:W-:Y:S02]  /*2220*/  USEL UR8, UR41, UR8, !UP2 ;  /* 0x0000000829087287 */ /* 0x000fe4000d000000 */
[----:B-1----:R-:W-:Y:S01]  /*2230*/  UIMAD.WIDE.U32 UR16, UR6, UR10, URZ ;  /* 0x0000000a061072a5 */ /* 0x002fe2000f8e00ff */
[----:B------:R-:W-:Y:S01]  /*2240*/  UMOV UR4, UR23 ;  /* 0x0000001700047c82 */ /* 0x000fe20008000000 */
[----:B------:R-:W-:Y:S02]  /*2250*/  UIMAD.WIDE.U32 UR18, UR38, UR12, URZ ;  /* 0x0000000c261272a5 */ /* 0x000fe4000f8e00ff */
[----:B------:R-:W-:-:S03]  /*2260*/  UIMAD.WIDE.U32 UR22, UR8, UR10, URZ ;  /* 0x0000000a081672a5 */ /* 0x000fc6000f8e00ff */
[----:B------:R-:W-:Y:S01]  /*2270*/  UMOV UR16, UR17 ;  /* 0x0000001100107c82 */ /* 0x000fe20008000000 */
[----:B------:R-:W-:Y:S02]  /*2280*/  USHF.R.U32.HI UR4, URZ, UR25, UR4 ;  /* 0x00000019ff047299 */ /* 0x000fe40008011604 */
[----:B------:R-:W-:Y:S01]  /*2290*/  @UP3 USHF.R.U32.HI UR6, URZ, UR11, UR16 ;  /* 0x0000000bff063299 */ /* 0x000fe20008011610 */
[----:B------:R-:W-:Y:S01]  /*22a0*/  UMOV UR18, UR19 ;  /* 0x0000001300127c82 */ /* 0x000fe20008000000 */
[----:B------:R-:W-:Y:S01]  /*22b0*/  UMOV UR22, UR23 ;  /* 0x0000001700167c82 */ /* 0x000fe20008000000 */
[----:B------:R-:W-:Y:S02]  /*22c0*/  USHF.R.U32.HI UR13, URZ, UR13, UR18 ;  /* 0x0000000dff0d7299 */ /* 0x000fe40008011612 */
[----:B------:R-:W-:Y:S02]  /*22d0*/  USEL UR4, UR37, UR4, !UP0 ;  /* 0x0000000425047287 */ /* 0x000fe4000c000000 */
[----:B------:R-:W-:-:S02]  /*22e0*/  @UP3 USHF.R.U32.HI UR8, URZ, UR11, UR22 ;  /* 0x0000000bff083299 */ /* 0x000fc40008011616 */
[----:B------:R-:W-:Y:S02]  /*22f0*/  UIMAD UR9, UR40, UR6, URZ ;  /* 0x00000006280972a4 */ /* 0x000fe4000f8e02ff */
[----:B------:R-:W-:Y:S02]  /*2300*/  USEL UR6, UR38, UR13, !UP2 ;  /* 0x0000000d26067287 */ /* 0x000fe4000d000000 */
[----:B------:R-:W-:Y:S02]  /*2310*/  UIMAD UR12, UR40, UR8, URZ ;  /* 0x00000008280c72a4 */ /* 0x000fe4000f8e02ff */
[----:B------:R-:W-:Y:S02]  /*2320*/  UISETP.GE.AND UP0, UPT, UR4, UR9, UPT ;  /* 0x000000090400728c */ /* 0x000fe4000bf06270 */
[----:B------:R-:W-:Y:S02]  /*2330*/  UIMAD.WIDE.U32 UR16, UR4, UR10, URZ ;  /* 0x0000000a041072a5 */ /* 0x000fe4000f8e00ff */
[----:B------:R-:W-:-:S02]  /*2340*/  UISETP.GE.OR UP0, UPT, UR6, UR12, UP0 ;  /* 0x0000000c0600728c */ /* 0x000fc40008706670 */
        /* <DEDUP_REMOVED lines=19> */
.L_x_40:
[----:B------:R-:W2:Y:S02]  /*2480*/  LDCU UR4, c[0x0][0xb30] ;  /* 0x00016600ff0477ac */ /* 0x000ea40008000800 */
[----:B--2---:R-:W-:-:S09]  /*2490*/  UISETP.NE.AND UP0, UPT, UR4, 0x1, UPT ;  /* 0x000000010400788c */ /* 0x004fd2000bf05270 */
[----:B------:R-:W-:Y:S05]  /*24a0*/  BRA.U UP0, `(.L_x_41) ;  /* 0x0000000100447547 */ /* 0x000fea000b800000 */
[----:B------:R-:W2:Y:S01]  /*24b0*/  LDCU.128 UR12, c[0x0][0xb10] ;  /* 0x00016200ff0c77ac */ /* 0x000ea20008000c00 */
[----:B------:R-:W3:Y:S01]  /*24c0*/  LDCU UR16, c[0x0][0xb0c] ;  /* 0x00016180ff1077ac */ /* 0x000ee20008000800 */
[----:B------:R-:W4:Y:S01]  /*24d0*/  LDCU UR17, c[0x0][0xb20] ;  /* 0x00016400ff1177ac */ /* 0x000f220008000800 */
[----:B--2---:R-:W-:Y:S02]  /*24e0*/  UIMAD.WIDE.U32 UR10, UR38, UR12, URZ ;  /* 0x0000000c260a72a5 */ /* 0x004fe4000f8e00ff */
[----:B------:R-:W-:Y:S02]  /*24f0*/  UIMAD.WIDE.U32 UR8, UR37, UR15, URZ ;  /* 0x0000000f250872a5 */ /* 0x000fe4000f8e00ff */
[----:B---3--:R-:W-:Y:S02]  /*2500*/  UISETP.NE.AND UP2, UPT, UR16, 0x1, UPT ;  /* 0x000000011000788c */ /* 0x008fe4000bf45270 */
[----:B------:R-:W-:Y:S01]  /*2510*/  UISETP.NE.AND UP0, UPT, UR14, 0x1, UPT ;  /* 0x000000010e00788c */ /* 0x000fe2000bf05270 */
[----:B------:R-:W-:-:S02]  /*2520*/  UMOV UR6, UR11 ;  /* 0x0000000b00067c82 */ /* 0x000fc40008000000 */
[----:B------:R-:W-:Y:S01]  /*2530*/  UMOV UR4, UR9 ;  /* 0x0000000900047c82 */ /* 0x000fe20008000000 */
[----:B------:R-:W-:Y:S02]  /*2540*/  USHF.R.U32.HI UR6, URZ, UR13, UR6 ;  /* 0x0000000dff067299 */ /* 0x000fe40008011606 */
[----:B----4-:R-:W-:Y:S02]  /*2550*/  USHF.R.U32.HI UR4, URZ, UR17, UR4 ;  /* 0x00000011ff047299 */ /* 0x010fe40008011604 */
[----:B------:R-:W-:Y:S02]  /*2560*/  USEL UR6, UR38, UR6, !UP2 ;  /* 0x0000000626067287 */ /* 0x000fe4000d000000 */
[----:B------:R-:W-:-:S04]  /*2570*/  USEL UR4, UR37, UR4, !UP0 ;  /* 0x0000000425047287 */ /* 0x000fc8000c000000 */
[----:B------:R-:W-:Y:S02]  /*2580*/  UIADD3 UR8, UPT, UPT, UR6, -UR4, URZ ;  /* 0x8000000406087290 */ /* 0x000fe4000fffe0ff */
[----:B------:R-:W-:Y:S02]  /*2590*/  UIADD3 UR4, UPT, UPT, -UR6, UR4, URZ ;  /* 0x0000000406047290 */ /* 0x000fe4000fffe1ff */
[----:B------:R-:W-:Y:S02]  /*25a0*/  UIMAD UR37, UR8, UR14, UR37 ;  /* 0x0000000e082572a4 */ /* 0x000fe4000f8e0225 */
[----:B------:R-:W-:-:S12]  /*25b0*/  UIMAD UR38, UR4, UR16, UR38 ;  /* 0x00000010042672a4 */ /* 0x000fd8000f8e0226 */
.L_x_41:
[----:B------:R-:W-:Y:S01]  /*25c0*/  VIADD R11, R11, 0x1 ;  /* 0x000000010b0b7836 */ /* 0x000fe20000000000 */
[----:B------:R-:W-:Y:S01]  /*25d0*/  PLOP3.LUT P1, PT, PT, PT, PT, 0x80, 0x8 ;  /* 0x000000000008781c */ /* 0x000fe20003f2f070 */
[----:B------:R-:W-:Y:S02]  /*25e0*/  UIADD3 UR46, UPT, UPT, UR38, UR58, URZ ;  /* 0x0000003a262e7290 */ /* 0x000fe4000fffe0ff */
[----:B------:R-:W-:Y:S01]  /*25f0*/  UIADD3 UR45, UPT, UPT, UR37, UR55, URZ ;  /* 0x00000037252d7290 */ /* 0x000fe2000fffe0ff */
[----:B------:R-:W-:-:S04]  /*2600*/  ISETP.NE.AND P0, PT, R11, 0x2, PT ;  /* 0x000000020b00780c */ /* 0x000fc80003f05270 */
[----:B-1----:R-:W-:Y:S02]  /*2610*/  SEL R0, RZ, 0x1, P0 ;  /* 0x00000001ff007807 */ /* 0x002fe40000000000 */
[----:B------:R-:W-:Y:S02]  /*2620*/  SEL R11, R11, RZ, P0 ;  /* 0x000000ff0b0b7207 */ /* 0x000fe40000000000 */
[----:B------:R-:W-:Y:S01]  /*2630*/  LOP3.LUT R10, R10, R0, RZ, 0x3c, !PT ;  /* 0x000000000a0a7212 */ /* 0x000fe200078e3cff */
[----:B------:R-:W-:Y:S06]  /*2640*/  BRA.U UP1, `(.L_x_42) ;  /* 0xfffffff101607547 */ /* 0x000fec000b83ffff */
[----:B------:R-:W-:Y:S01]  /*2650*/  UIADD3 UR7, UPT, UPT, UR7, 0x28, URZ ;  /* 0x0000002807077890 */ /* 0x000fe2000fffe0ff */
[----:B------:R-:W-:-:S03]  /*2660*/  SHF.L.U32 R2, R12, 0x1f, RZ ;  /* 0x0000001f0c027819 */ /* 0x000fc600000006ff */
[----:B------:R-:W-:-:S09]  /*2670*/  ULEA UR4, UR5, UR7, 0x3 ;  /* 0x0000000705047291 */ /* 0x000fd2000f8e18ff */
[----:B------:R-:W1:Y:S02]  /*2680*/  SYNCS.PHASECHK.TRANS64.TRYWAIT P0, [UR4], R2 ;  /* 0x00000002ff0075a7 */ /* 0x000e640008001104 */
[----:B-1----:R-:W-:Y:S05]  /*2690*/  @!P0 BRA `(.L_x_43) ;  /* 0x0000004800588947 */ /* 0x002fea0003800000 */
.L_x_108:
[----:B------:R-:W-:-:S04]  /*26a0*/  UIADD3 UR4, UPT, UPT, UR5, 0x1, URZ ;  /* 0x0000000105047890 */ /* 0x000fc8000fffe0ff */
[----:B------:R-:W-:-:S04]  /*26b0*/  UISETP.NE.AND UP0, UPT, UR4, 0x5, UPT ;  /* 0x000000050400788c */ /* 0x000fc8000bf05270 */
[----:B------:R-:W-:Y:S02]  /*26c0*/  USEL UR6, URZ, 0x1, UP0 ;  /* 0x00000001ff067887 */ /* 0x000fe40008000000 */
[----:B------:R-:W-:-:S04]  /*26d0*/  USEL UR4, UR4, URZ, UP0 ;  /* 0x000000ff04047287 */ /* 0x000fc80008000000 */
[----:B------:R-:W-:Y:S01]  /*26e0*/  ULEA UR5, UR4, UR7, 0x3 ;  /* 0x0000000704057291 */ /* 0x000fe2000f8e18ff */
[----:B-1----:R-:W-:-:S04]  /*26f0*/  LOP3.LUT R2, R12, UR6, RZ, 0x3c, !PT ;  /* 0x000000060c027c12 */ /* 0x002fc8000f8e3cff */
[----:B------:R-:W-:-:S04]  /*2700*/  SHF.L.U32 R3, R2, 0x1f, RZ ;  /* 0x0000001f02037819 */ /* 0x000fc800000006ff */
[----:B------:R-:W1:Y:S02]  /*2710*/  SYNCS.PHASECHK.TRANS64.TRYWAIT P0, [UR5], R3 ;  /* 0x00000003ff0075a7 */ /* 0x000e640008001105 */
[----:B-1----:R-:W-:Y:S05]  /*2720*/  @!P0 BRA `(.L_x_44) ;  /* 0x00000048004c8947 */ /* 0x002fea0003800000 */
.L_x_110:
[----:B------:R-:W-:-:S04]  /*2730*/  UIADD3 UR4, UPT, UPT, UR4, 0x1, URZ ;  /* 0x0000000104047890 */ /* 0x000fc8000fffe0ff */
[----:B------:R-:W-:-:S04]  /*2740*/  UISETP.NE.AND UP0, UPT, UR4, 0x5, UPT ;  /* 0x000000050400788c */ /* 0x000fc8000bf05270 */
[----:B------:R-:W-:Y:S02]  /*2750*/  USEL UR6, URZ, 0x1, UP0 ;  /* 0x00000001ff067887 */ /* 0x000fe40008000000 */
[----:B------:R-:W-:-:S04]  /*2760*/  USEL UR4, UR4, URZ, UP0 ;  /* 0x000000ff04047287 */ /* 0x000fc80008000000 */
[----:B------:R-:W-:Y:S01]  /*2770*/  ULEA UR5, UR4, UR7, 0x3 ;  /* 0x0000000704057291 */ /* 0x000fe2000f8e18ff */
[----:B------:R-:W-:-:S04]  /*2780*/  LOP3.LUT R2, R2, UR6, RZ, 0x3c, !PT ;  /* 0x0000000602027c12 */ /* 0x000fc8000f8e3cff */
[----:B-1----:R-:W-:-:S04]  /*2790*/  SHF.L.U32 R3, R2, 0x1f, RZ ;  /* 0x0000001f02037819 */ /* 0x002fc800000006ff */
[----:B------:R-:W1:Y:S02]  /*27a0*/  SYNCS.PHASECHK.TRANS64.TRYWAIT P0, [UR5], R3 ;  /* 0x00000003ff0075a7 */ /* 0x000e640008001105 */
[----:B-1----:R-:W-:Y:S05]  /*27b0*/  @!P0 BRA `(.L_x_45) ;  /* 0x0000004800408947 */ /* 0x002fea0003800000 */
.L_x_112:
        /* <DEDUP_REMOVED lines=9> */
.L_x_114:
[----:B------:R-:W-:-:S04]  /*2850*/  UIADD3 UR4, UPT, UPT, UR4, 0x1, URZ ;  /* 0x0000000104047890 */ /* 0x000fc8000fffe0ff */
[----:B------:R-:W-:-:S04]  /*2860*/  UISETP.NE.AND UP0, UPT, UR4, 0x5, UPT ;  /* 0x000000050400788c */ /* 0x000fc8000bf05270 */
[----:B------:R-:W-:Y:S02]  /*2870*/  USEL UR5, URZ, 0x1, UP0 ;  /* 0x00000001ff057887 */ /* 0x000fe40008000000 */
[----:B------:R-:W-:-:S04]  /*2880*/  USEL UR4, UR4, URZ, UP0 ;  /* 0x000000ff04047287 */ /* 0x000fc80008000000 */
[----:B------:R-:W-:Y:S01]  /*2890*/  ULEA UR4, UR4, UR7, 0x3 ;  /* 0x0000000704047291 */ /* 0x000fe2000f8e18ff */
[----:B------:R-:W-:-:S04]  /*28a0*/  LOP3.LUT R2, R2, UR5, RZ, 0x3c, !PT ;  /* 0x0000000502027c12 */ /* 0x000fc8000f8e3cff */
[----:B------:R-:W-:Y:S01]  /*28b0*/  SHF.L.U32 R2, R2, 0x1f, RZ ;  /* 0x0000001f02027819 */ /* 0x000fe200000006ff */
[----:B-1----:R-:W-:-:S07]  /*28c0*/  IMAD.U32 R0, RZ, RZ, UR4 ;  /* 0x00000004ff007e24 */ /* 0x002fce000f8e00ff */
.L_x_47:
[----:B-1----:R1:W2:Y:S02]  /*28d0*/  SYNCS.PHASECHK.TRANS64.TRYWAIT P0, [R0+URZ], R2 ;  /* 0x00000002000075a7 */ /* 0x0022a400080011ff */
[----:B--2---:R-:W-:Y:S05]  /*28e0*/  @!P0 NANOSLEEP.SYNCS 0x989680 ;  /* 0x009896800000895d */ /* 0x004fea0003900000 */
[----:B------:R-:W2:Y:S02]  /*28f0*/  @!P0 SYNCS.PHASECHK.TRANS64 P0, [R0+URZ], R2 ;  /* 0x00000002000085a7 */ /* 0x000ea400080010ff */
[----:B--2---:R-:W-:Y:S05]  /*2900*/  @P0 EXIT ;  /* 0x000000000000094d */ /* 0x004fea0003800000 */
[----:B------:R-:W-:Y:S05]  /*2910*/  BRA `(.L_x_47) ;  /* 0xfffffffc00ec7947 */ /* 0x000fea000383ffff */
.L_x_22:
[----:B------:R-:W-:-:S04]  /*2920*/  UISETP.NE.AND UP0, UPT, UR61, URZ, UPT ;  /* 0x000000ff3d00728c */ /* 0x000fc8000bf05270 */
[----:B------:R-:W-:-:S09]  /*2930*/  UISETP.NE.OR UP0, UPT, UR22, 0x1, UP0 ;  /* 0x000000011600788c */ /* 0x000fd20008705670 */
[----:B------:R-:W-:Y:S05]  /*2940*/  BRA.U UP0, `(.L_x_48) ;  /* 0x0000000500487547 */ /* 0x000fea000b800000 */
[----:B------:R-:W-:Y:S01]  /*2950*/  ISETP.GE.U32.AND P2, PT, R0, 0x2, PT ;  /* 0x000000020000780c */ /* 0x000fe20003f46070 */
[----:B------:R-:W-:Y:S01]  /*2960*/  IMAD.MOV.U32 R12, RZ, RZ, 0x1 ;  /* 0x00000001ff0c7424 */ /* 0x000fe200078e00ff */
[----:B------:R-:W-:Y:S02]  /*2970*/  CS2R R10, SRZ ;  /* 0x00000000000a7805 */ /* 0x000fe4000001ff00 */
[----:B------:R-:W-:Y:S01]  /*2980*/  CS2R R8, SRZ ;  /* 0x0000000000087805 */ /* 0x000fe2000001ff00 */
[----:B------:R-:W-:Y:S01]  /*2990*/  UMOV UR4, 0x400 ;  /* 0x0000040000047882 */ /* 0x000fe20000000000 */
[----:B------:R-:W-:Y:S01]  /*29a0*/  UMOV UR5, URZ ;  /* 0x000000ff00057c82 */ /* 0x000fe20008000000 */
[----:B------:R-:W-:-:S12]  /*29b0*/  ULEA UR6, UR61, UR4, 0x18 ;  /* 0x000000043d067291 */ /* 0x000fd8000f8ec0ff */
.L_x_52:
[----:B------:R-:W-:Y:S02]  /*29c0*/  LEA R2, R8, UR6, 0x3 ;  /* 0x0000000608027c11 */ /* 0x000fe4000f8e18ff */
[----:B------:R-:W-:-:S03]  /*29d0*/  SHF.L.U32 R4, R9, 0x1f, RZ ;  /* 0x0000001f09047819 */ /* 0x000fc600000006ff */
[----:B------:R-:W-:Y:S01]  /*29e0*/  VIADD R5, R2, 0xe0 ;  /* 0x000000e002057836 */ /* 0x000fe20000000000 */
[----:B------:R-:W1:Y:S02]  /*29f0*/  SYNCS.PHASECHK.TRANS64.TRYWAIT P0, [R2+URZ+0xd0], R4 ;  /* 0x0000d004020075a7 */ /* 0x000e6400080011ff */
[----:B-1----:R-:W-:Y:S05]  /*2a00*/  @!P0 BRA `(.L_x_49) ;  /* 0x0000004400dc8947 */ /* 0x002fea0003800000 */
.L_x_115:
[----:B------:R-:W-:Y:S01]  /*2a10*/  ULEA UR4, UR5, UR6, 0x3 ;  /* 0x0000000605047291 */ /* 0x000fe2000f8e18ff */
[----:B-1----:R-:W-:Y:S01]  /*2a20*/  PRMT R2, RZ, 0x654, R5 ;  /* 0x00000654ff027816 */ /* 0x002fe20000000005 */
[----:B------:R-:W-:Y:S01]  /*2a30*/  @!P2 IMAD.MOV.U32 R4, RZ, RZ, 0x10 ;  /* 0x00000010ff04a424 */ /* 0x000fe200078e00ff */
[----:B------:R-:W-:Y:S01]  /*2a40*/  SHF.L.U32 R5, R12, 0x1f, RZ ;  /* 0x0000001f0c057819 */ /* 0x000fe200000006ff */
[----:B------:R-:W-:Y:S01]  /*2a50*/  UIADD3 UR7, UPT, UPT, UR4, 0x70, URZ ;  /* 0x0000007004077890 */ /* 0x000fe2000fffe0ff */
[----:B------:R1:W-:Y:S05]  /*2a60*/  SYNCS.ARRIVE.TRANS64.RED.A1T0 RZ, [R2+URZ], RZ ;  /* 0x000000ff02ff79a7 */ /* 0x0003ea00081004ff */
[----:B------:R-:W-:Y:S01]  /*2a70*/  IMAD.U32 R6, RZ, RZ, UR7 ;  /* 0x00000007ff067e24 */ /* 0x000fe2000f8e00ff */
[----:B------:R-:W2:Y:S04]  /*2a80*/  SYNCS.PHASECHK.TRANS64.TRYWAIT P0, [UR4+0x80], R5 ;  /* 0x00008005ff0075a7 */ /* 0x000ea80008001104 */
[----:B------:R-:W-:Y:S01]  /*2a90*/  PRMT R6, R0, 0x654, R6 ;  /* 0x0000065400067816 */ /* 0x000fe20000000006 */
[----:B-12---:R-:W-:Y:S06]  /*2aa0*/  @!P0 BRA `(.L_x_50) ;  /* 0x0000004400c88947 */ /* 0x006fec0003800000 */
.L_x_117:
[----:B------:R-:W-:Y:S01]  /*2ab0*/  ULEA UR8, UR5, UR6, 0x4 ;  /* 0x0000000605087291 */ /* 0x000fe2000f8e20ff */
[----:B------:R-:W-:Y:S01]  /*2ac0*/  SEL R3, R6, R3, !P2 ;  /* 0x0000000306037207 */ /* 0x000fe20005000000 */
[----:B------:R-:W-:Y:S01]  /*2ad0*/  UIADD3 UR9, UPT, UPT, UR4, 0x70, URZ ;  /* 0x0000007004097890 */ /* 0x000fe2000fffe0ff */
[----:B-1----:R-:W-:Y:S01]  /*2ae0*/  LEA R2, R11, UR6, 0x3 ;  /* 0x000000060b027c11 */ /* 0x002fe2000f8e18ff */
[----:B------:R-:W-:Y:S01]  /*2af0*/  UIADD3 UR8, UPT, UPT, UR8, 0x100, URZ ;  /* 0x0000010008087890 */ /* 0x000fe2000fffe0ff */
[----:B------:R1:W-:Y:S01]  /*2b00*/  @!P2 SYNCS.ARRIVE.TRANS64.RED RZ, [R3+URZ], R4 ;  /* 0x0000000403ffa9a7 */ /* 0x0003e200080004ff */
[----:B------:R-:W-:Y:S01]  /*2b10*/  UIADD3 UR4, UPT, UPT, UR5, 0x1, URZ ;  /* 0x0000000105047890 */ /* 0x000fe2000fffe0ff */
[----:B------:R-:W-:-:S03]  /*2b20*/  VIADD R8, R8, 0x1 ;  /* 0x0000000108087836 */ /* 0x000fc60000000000 */
[----:B------:R-:W-:Y:S02]  /*2b30*/  UISETP.NE.AND UP0, UPT, UR4, 0x2, UPT ;  /* 0x000000020400788c */ /* 0x000fe4000bf05270 */
[----:B------:R-:W-:Y:S01]  /*2b40*/  ISETP.NE.AND P0, PT, R8, 0x2, PT ;  /* 0x000000020800780c */ /* 0x000fe20003f05270 */
[----:B------:R-:W-:Y:S06]  /*2b50*/  UGETNEXTWORKID.BROADCAST [UR8], [UR9] ;  /* 0x00000000080073ca */ /* 0x000fec0008000100 */
[----:B------:R-:W-:Y:S02]  /*2b60*/  USEL UR7, URZ, 0x1, UP0 ;  /* 0x00000001ff077887 */ /* 0x000fe40008000000 */
[----:B------:R-:W-:-:S04]  /*2b70*/  USEL UR5, UR4, URZ, UP0 ;  /* 0x000000ff04057287 */ /* 0x000fc80008000000 */
[----:B------:R-:W-:Y:S02]  /*2b80*/  LOP3.LUT R12, R12, UR7, RZ, 0x3c, !PT ;  /* 0x000000070c0c7c12 */ /* 0x000fe4000f8e3cff */
[----:B-1----:R-:W-:-:S04]  /*2b90*/  SHF.L.U32 R4, R10, 0x1f, RZ ;  /* 0x0000001f0a047819 */ /* 0x002fc800000006ff */
[----:B------:R-:W1:Y:S02]  /*2ba0*/  SYNCS.PHASECHK.TRANS64.TRYWAIT P1, [R2+URZ+0x70], R4 ;  /* 0x00007004020075a7 */ /* 0x000e6400080211ff */
[----:B-1----:R-:W-:Y:S05]  /*2bb0*/  @!P1 BRA `(.L_x_51) ;  /* 0x00000044009c9947 */ /* 0x002fea0003800000 */
.L_x_118:
[C---:B-1----:R-:W-:Y:S01]  /*2bc0*/  LEA R4, R11.reuse, UR6, 0x4 ;  /* 0x000000060b047c11 */ /* 0x042fe2000f8e20ff */
[----:B------:R-:W-:Y:S01]  /*2bd0*/  VIADD R2, R2, 0x80 ;  /* 0x0000008002027836 */ /* 0x000fe20000000000 */
[----:B------:R-:W-:Y:S01]  /*2be0*/  SEL R8, R8, RZ, P0 ;  /* 0x000000ff08087207 */ /* 0x000fe20000000000 */
[----:B------:R-:W-:-:S03]  /*2bf0*/  VIADD R11, R11, 0x1 ;  /* 0x000000010b0b7836 */ /* 0x000fc60000000000 */
[----:B------:R-:W1:Y:S01]  /*2c00*/  LDS.128 R4, [R4+0x100] ;  /* 0x0001000004047984 */ /* 0x000e620000000c00 */
[----:B------:R-:W-:Y:S02]  /*2c10*/  PRMT R2, RZ, 0x654, R2 ;  /* 0x00000654ff027816 */ /* 0x000fe40000000002 */
[C---:B------:R-:W-:Y:S01]  /*2c20*/  ISETP.NE.AND P1, PT, R11.reuse, 0x2, PT ;  /* 0x000000020b00780c */ /* 0x040fe20003f25270 */
[----:B------:R-:W-:Y:S01]  /*2c30*/  @!PT LDS RZ, [RZ] ;  /* 0x00000000fffff984 */ /* 0x000fe20000000800 */
[----:B------:R-:W-:Y:S01]  /*2c40*/  @!PT LDS RZ, [RZ] ;  /* 0x00000000fffff984 */ /* 0x000fe20000000800 */
[----:B------:R-:W-:Y:S01]  /*2c50*/  @!PT LDS RZ, [RZ] ;  /* 0x00000000fffff984 */ /* 0x000fe20000000800 */
[----:B------:R-:W-:Y:S01]  /*2c60*/  @!PT LDS RZ, [RZ] ;  /* 0x00000000fffff984 */ /* 0x000fe20000000800 */
[----:B------:R2:W-:Y:S06]  /*2c70*/  MEMBAR.ALL.CTA ;  /* 0x0000000000007992 */ /* 0x0005ec0000008000 */
[----:B--2---:R-:W2:Y:S01]  /*2c80*/  FENCE.VIEW.ASYNC.S ;  /* 0x00000000000073c6 */ /* 0x004ea20000000000 */
[----:B------:R-:W-:Y:S01]  /*2c90*/  SEL R11, R11, RZ, P1 ;  /* 0x000000ff0b0b7207 */ /* 0x000fe20000800000 */
[----:B--2---:R2:W-:Y:S01]  /*2ca0*/  SYNCS.ARRIVE.TRANS64.RED.A1T0 RZ, [R2+URZ], RZ ;  /* 0x000000ff02ff79a7 */ /* 0x0045e200081004ff */
[----:B-1----:R-:W-:-:S02]  /*2cb0*/  LOP3.LUT P3, RZ, R6, 0x1, RZ, 0xc0, !PT ;  /* 0x0000000106ff7812 */ /* 0x002fc4000786c0ff */
[----:B------:R-:W-:-:S04]  /*2cc0*/  SEL R4, RZ, 0x1, P1 ;  /* 0x00000001ff047807 */ /* 0x000fc80000800000 */
[----:B------:R-:W-:Y:S02]  /*2cd0*/  LOP3.LUT R10, R10, R4, RZ, 0x3c, !PT ;  /* 0x000000040a0a7212 */ /* 0x000fe400078e3cff */
[----:B--2---:R-:W-:-:S04]  /*2ce0*/  SEL R2, RZ, 0x1, P0 ;  /* 0x00000001ff027807 */ /* 0x004fc80000000000 */
[----:B------:R-:W-:Y:S01]  /*2cf0*/  LOP3.LUT R9, R9, R2, RZ, 0x3c, !PT ;  /* 0x0000000209097212 */ /* 0x000fe200078e3cff */
[----:B------:R-:W-:Y:S06]  /*2d00*/  @P3 BRA `(.L_x_52) ;  /* 0xfffffffc002c3947 */ /* 0x000fec000383ffff */
[----:B------:R-:W-:Y:S01]  /*2d10*/  ULEA UR4, UR5, UR6, 0x3 ;  /* 0x0000000605047291 */ /* 0x000fe2000f8e18ff */
[----:B------:R-:W-:-:S08]  /*2d20*/  SHF.L.U32 R2, R12, 0x1f, RZ ;  /* 0x0000001f0c027819 */ /* 0x000fd000000006ff */
[----:B------:R-:W1:Y:S02]  /*2d30*/  SYNCS.PHASECHK.TRANS64 P0, [UR4+0x80], R2 ;  /* 0x00008002ff0075a7 */ /* 0x000e640008001004 */
[----:B-1----:R-:W-:Y:S05]  /*2d40*/  @P0 BRA `(.L_x_53) ;  /* 0x0000000000080947 */ /* 0x002fea0003800000 */
[----:B------:R-:W1:Y:S02]  /*2d50*/  SYNCS.PHASECHK.TRANS64.TRYWAIT P0, [UR4+0x80], R2 ;  /* 0x00008002ff0075a7 */ /* 0x000e640008001104 */
[----:B-1----:R-:W-:Y:S05]  /*2d60*/  @!P0 BRA `(.L_x_54) ;  /* 0x0000004400448947 */ /* 0x002fea0003800000 */
.L_x_53:
[----:B------:R-:W-:-:S04]  /*2d70*/  UIADD3 UR7, UPT, UPT, UR5, 0x1, URZ ;  /* 0x0000000105077890 */ /* 0x000fc8000fffe0ff */
[----:B------:R-:W-:-:S04]  /*2d80*/  UISETP.NE.AND UP0, UPT, UR7, 0x2, UPT ;  /* 0x000000020700788c */ /* 0x000fc8000bf05270 */
[----:B------:R-:W-:Y:S02]  /*2d90*/  USEL UR8, URZ, 0x1, UP0 ;  /* 0x00000001ff087887 */ /* 0x000fe40008000000 */
[----:B------:R-:W-:-:S04]  /*2da0*/  USEL UR7, UR7, URZ, UP0 ;  /* 0x000000ff07077287 */ /* 0x000fc80008000000 */
[----:B------:R-:W-:Y:S01]  /*2db0*/  ULEA UR7, UR7, UR6, 0x3 ;  /* 0x0000000607077291 */ /* 0x000fe2000f8e18ff */
[----:B-1----:R-:W-:-:S04]  /*2dc0*/  LOP3.LUT R2, R12, UR8, RZ, 0x3c, !PT ;  /* 0x000000080c027c12 */ /* 0x002fc8000f8e3cff */
[----:B------:R-:W-:-:S04]  /*2dd0*/  SHF.L.U32 R0, R2, 0x1f, RZ ;  /* 0x0000001f02007819 */ /* 0x000fc800000006ff */
[----:B------:R-:W1:Y:S02]  /*2de0*/  SYNCS.PHASECHK.TRANS64 P0, [UR7+0x80], R0 ;  /* 0x00008000ff0075a7 */ /* 0x000e640008001007 */
[----:B-1----:R-:W-:Y:S05]  /*2df0*/  @P0 EXIT ;  /* 0x000000000000094d */ /* 0x002fea0003800000 */
[----:B------:R-:W-:Y:S02]  /*2e00*/  SHF.L.U32 R2, R2, 0x1f, RZ ;  /* 0x0000001f02027819 */ /* 0x000fe400000006ff */
[----:B------:R-:W-:-:S07]  /*2e10*/  MOV R0, UR7 ;  /* 0x0000000700007c02 */ /* 0x000fce0008000f00 */
.L_x_55:
[----:B-1----:R1:W2:Y:S02]  /*2e20*/  SYNCS.PHASECHK.TRANS64.TRYWAIT P0, [R0+URZ+0x80], R2 ;  /* 0x00008002000075a7 */ /* 0x0022a400080011ff */
[----:B--2---:R-:W-:Y:S05]  /*2e30*/  @!P0 NANOSLEEP.SYNCS 0x989680 ;  /* 0x009896800000895d */ /* 0x004fea0003900000 */
[----:B------:R-:W2:Y:S02]  /*2e40*/  @!P0 SYNCS.PHASECHK.TRANS64 P0, [R0+URZ+0x80], R2 ;  /* 0x00008002000085a7 */ /* 0x000ea400080010ff */
[----:B--2---:R-:W-:Y:S05]  /*2e50*/  @P0 EXIT ;  /* 0x000000000000094d */ /* 0x004fea0003800000 */
[----:B------:R-:W-:Y:S05]  /*2e60*/  BRA `(.L_x_55) ;  /* 0xfffffffc00ec7947 */ /* 0x000fea000383ffff */
.L_x_48:
[----:B------:R-:W-:Y:S05]  /*2e70*/  BRA.U UP4, `(.L_x_56) ;  /* 0x0000000d04687547 */ /* 0x000fea000b800000 */
[----:B------:R-:W-:Y:S01]  /*2e80*/  UMOV UR4, 0x40 ;  /* 0x0000004000047882 */ /* 0x000fe20000000000 */
[----:B------:R-:W-:Y:S01]  /*2e90*/  NOP ;  /* 0x0000000000007918 */ /* 0x000fe20000000000 */
[----:B------:R-:W-:Y:S01]  /*2ea0*/  ULEA UR5, UR61, UR4, 0x18 ;  /* 0x000000043d057291 */ /* 0x000fe2000f8ec0ff */
[----:B------:R-:W-:Y:S02]  /*2eb0*/  UMOV UR6, 0x400 ;  /* 0x0000040000067882 */ /* 0x000fe40000000000 */
[----:B------:R-:W-:-:S06]  /*2ec0*/  ULEA UR6, UR61, UR6, 0x18 ;  /* 0x000000063d067291 */ /* 0x000fcc000f8ec0ff */
[----:B------:R-:W1:Y:S02]  /*2ed0*/  LDS.U8 R0, [UR5+0x1c] ;  /* 0x00001c05ff007984 */ /* 0x000e640008000000 */
[----:B-1----:R-:W-:-:S13]  /*2ee0*/  ISETP.NE.AND P0, PT, R0, RZ, PT ;  /* 0x000000ff0000720c */ /* 0x002fda0003f05270 */
[----:B------:R-:W-:Y:S05]  /*2ef0*/  @P0 BRA `(.L_x_57) ;  /* 0x0000000000580947 */ /* 0x000fea0003800000 */
[----:B------:R-:W-:-:S13]  /*2f00*/  ELECT P0, URZ, PT ;  /* 0x0000000000ff782f */ /* 0x000fda0003800000 */
[----:B------:R-:W-:Y:S05]  /*2f10*/  @!P0 BRA `(.L_x_58) ;  /* 0x0000000000608947 */ /* 0x000fea0003800000 */
[----:B------:R-:W-:Y:S01]  /*2f20*/  UMOV UR4, 0x10 ;  /* 0x0000001000047882 */ /* 0x000fe20000000000 */
[----:B------:R-:W-:Y:S01]  /*2f30*/  HFMA2 R0, -RZ, RZ, 0, 5.9604644775390625e-08 ;  /* 0x00000001ff007431 */ /* 0x000fe200000001ff */
[----:B------:R-:W-:-:S03]  /*2f40*/  MOV R3, 0xffff ;  /* 0x0000ffff00037802 */ /* 0x000fc60000000f00 */
[----:B------:R-:W-:Y:S04]  /*2f50*/  DEPBAR.LE SB1, 0x36 ;  /* 0x00009d800000791a */ /* 0x000fe80000000000 */
[----:B------:R-:W1:Y:S02]  /*2f60*/  UTCATOMSWS.FIND_AND_SET.ALIGN UP0, UR4, UR4 ;  /* 0x00000004000475e3 */ /* 0x000e640008000800 */
[----:B-1----:R-:W-:Y:S01]  /*2f70*/  MOV R4, UR4 ;  /* 0x0000000400047c02 */ /* 0x002fe20008000f00 */
[----:B------:R-:W-:Y:S06]  /*2f80*/  BRA.U UP0, `(.L_x_59) ;  /* 0x0000000100187547 */ /* 0x000fec000b800000 */
.L_x_60:
[----:B------:R-:W-:Y:S05]  /*2f90*/  NANOSLEEP 0x64 ;  /* 0x000000640000795d */ /* 0x000fea0003800000 */
[----:B------:R-:W-:-:S05]  /*2fa0*/  UMOV UR4, 0x10 ;  /* 0x0000001000047882 */ /* 0x000fca0000000000 */
[----:B------:R-:W-:Y:S04]  /*2fb0*/  DEPBAR.LE SB1, 0x36 ;  /* 0x00009d800000791a */ /* 0x000fe80000000000 */
[----:B------:R-:W1:Y:S02]  /*2fc0*/  UTCATOMSWS.FIND_AND_SET.ALIGN UP0, UR4, UR4 ;  /* 0x00000004000475e3 */ /* 0x000e640008000800 */
[----:B-1----:R-:W-:Y:S01]  /*2fd0*/  MOV R4, UR4 ;  /* 0x0000000400047c02 */ /* 0x002fe20008000f00 */
[----:B------:R-:W-:Y:S05]  /*2fe0*/  BRA.U !UP0, `(.L_x_60) ;  /* 0xfffffffd08e87547 */ /* 0x000fea000b83ffff */
.L_x_59:
[-C--:B------:R-:W-:Y:S02]  /*2ff0*/  SHF.L.U32 R3, R3, R4.reuse, RZ ;  /* 0x0000000403037219 */ /* 0x080fe400000006ff */
[----:B------:R-:W-:Y:S01]  /*3000*/  SHF.L.U32 R0, R0, R4, RZ ;  /* 0x0000000400007219 */ /* 0x000fe200000006ff */
[----:B------:R-:W-:Y:S02]  /*3010*/  IMAD.SHL.U32 R4, R4, 0x20, RZ ;  /* 0x0000002004047824 */ /* 0x000fe400078e00ff */
[----:B------:R1:W-:Y:S04]  /*3020*/  ATOMS.OR RZ, [UR5+0x14], R3 ;  /* 0x00001403ffff798c */ /* 0x0003e8000b000005 */
[----:B------:R1:W-:Y:S04]  /*3030*/  ATOMS.OR RZ, [UR5+0x18], R0 ;  /* 0x00001800ffff798c */ /* 0x0003e8000b000005 */
[----:B------:R1:W-:Y:S01]  /*3040*/  STS [UR6+0x120], R4 ;  /* 0x00012004ff007988 */ /* 0x0003e20008000806 */
[----:B------:R-:W-:Y:S05]  /*3050*/  BRA `(.L_x_58) ;  /* 0x0000000000107947 */ /* 0x000fea0003800000 */
.L_x_57:
[----:B------:R-:W-:Y:S02]  /*3060*/  MOV R0, 0xffffffff ;  /* 0xffffffff00007802 */ /* 0x000fe40000000f00 */
[----:B------:R-:W-:-:S03]  /*3070*/  MOV R4, 0x30a0 ;  /* 0x000030a000047802 */ /* 0x000fc60000000f00 */
[----:B------:R1:W-:Y:S04]  /*3080*/  STS [UR6+0x120], R0 ;  /* 0x00012000ff007988 */ /* 0x0003e80008000806 */
[----:B-1---5:R-:W-:Y:S05]  /*3090*/  CALL.REL.NOINC `($__internal_1_$__cuda_sm10x_tcgen05_guardrail_trap_phase_invalid_during_alloc) ;  /* 0x0000004400c47944 */ /* 0x022fea0003c00000 */
.L_x_58:
[----:B------:R-:W-:Y:S05]  /*30a0*/  WARPSYNC.ALL ;  /* 0x0000000000007948 */ /* 0x000fea0003800000 */
[----:B------:R-:W2:Y:S01]  /*30b0*/  S2UR UR4, SR_CgaCtaId ;  /* 0x00000000000479c3 */ /* 0x000ea20000008800 */
[----:B------:R-:W-:Y:S01]  /*30c0*/  UMOV UR13, 0x400 ;  /* 0x00000400000d7882 */ /* 0x000fe20000000000 */
[----:B------:R-:W-:-:S06]  /*30d0*/  NOP ;  /* 0x0000000000007918 */ /* 0x000fcc0000000000 */
[----:B------:R-:W-:Y:S06]  /*30e0*/  BAR.ARV 0x6, 0xa0 ;  /* 0x0182800000007b1d */ /* 0x000fec0000002000 */
[----:B------:R-:W3:Y:S01]  /*30f0*/  LDCU UR5, c[0x0][0x38c] ;  /* 0x00007180ff0577ac */ /* 0x000ee20008000800 */
[----:B------:R-:W-:Y:S01]  /*3100*/  LOP3.LUT R2, R2, 0xffff, RZ, 0xc0, !PT ;  /* 0x0000ffff02027812 */ /* 0x000fe200078ec0ff */
[----:B------:R-:W-:Y:S01]  /*3110*/  IMAD.MOV.U32 R11, RZ, RZ, 0x1 ;  /* 0x00000001ff0b7424 */ /* 0x000fe200078e00ff */
[----:B------:R-:W-:Y:S01]  /*3120*/  CS2R R8, SRZ ;  /* 0x0000000000087805 */ /* 0x000fe2000001ff00 */
[----:B------:R-:W4:Y:S01]  /*3130*/  LDCU UR8, c[0x0][0x38c] ;  /* 0x00007180ff0877ac */ /* 0x000f220008000800 */
[----:B------:R-:W-:Y:S01]  /*3140*/  R2UR UR15, R2 ;  /* 0x00000000020f72ca */ /* 0x000fe200000e0000 */
[----:B------:R-:W-:Y:S01]  /*3150*/  IMAD.MOV.U32 R10, RZ, RZ, RZ ;  /* 0x000000ffff0a7224 */ /* 0x000fe200078e00ff */
[----:B------:R-:W-:Y:S01]  /*3160*/  UMOV UR19, URZ ;  /* 0x000000ff00137c82 */ /* 0x000fe20008000000 */
[----:B------:R-:W-:Y:S01]  /*3170*/  UMOV UR10, URZ ;  /* 0x000000ff000a7c82 */ /* 0x000fe20008000000 */
[----:B--2---:R-:W-:Y:S01]  /*3180*/  ULEA UR13, UR4, UR13, 0x18 ;  /* 0x0000000d040d7291 */ /* 0x004fe2000f8ec0ff */
[----:B------:R-:W-:Y:S01]  /*3190*/  UMOV UR20, 0x0 ;  /* 0x0000000000147882 */ /* 0x000fe20000000000 */
[----:B------:R-:W-:-:S02]  /*31a0*/  UMOV UR21, 0x8100010 ;  /* 0x0810001000157882 */ /* 0x000fc40000000000 */
[----:B------:R-:W-:Y:S02]  /*31b0*/  UIADD3 UR6, UPT, UPT, UR13, 0x4400, URZ ;  /* 0x000044000d067890 */ /* 0x000fe4000fffe0ff */
[----:B------:R-:W-:Y:S02]  /*31c0*/  UIADD3 UR7, UPT, UPT, UR13, 0x9400, URZ ;  /* 0x000094000d077890 */ /* 0x000fe4000fffe0ff */
[----:B---3--:R-:W-:Y:S01]  /*31d0*/  UIADD3 UR5, UPT, UPT, UR5, 0x1f, URZ ;  /* 0x0000001f05057890 */ /* 0x008fe2000fffe0ff */
[----:B-1----:R-:W1:Y:S01]  /*31e0*/  LDS R0, [UR13+0x120] ;  /* 0x0001200dff007984 */ /* 0x002e620008000800 */
[----:B------:R-:W-:Y:S02]  /*31f0*/  USHF.R.U32.HI UR6, URZ, 0x4, UR6 ;  /* 0x00000004ff067899 */ /* 0x000fe40008011606 */
[----:B------:R-:W-:Y:S02]  /*3200*/  USHF.R.S32.HI UR4, URZ, 0x1f, UR5 ;  /* 0x0000001fff047899 */ /* 0x000fe40008011405 */
[----:B------:R-:W-:-:S02]  /*3210*/  ULOP3.LUT UR6, UR6, 0x3fff, URZ, 0xc0, !UPT ;  /* 0x00003fff06067892 */ /* 0x000fc4000f8ec0ff */
[----:B------:R-:W-:Y:S02]  /*3220*/  ULEA.HI UR4, UR4, UR5, URZ, 0x5 ;  /* 0x0000000504047291 */ /* 0x000fe4000f8f28ff */
[----:B------:R-:W-:Y:S02]  /*3230*/  USHF.R.U32.HI UR5, URZ, 0x4, UR7 ;  /* 0x00000004ff057899 */ /* 0x000fe40008011607 */
[----:B------:R-:W-:Y:S02]  /*3240*/  USHF.R.S32.HI UR22, URZ, 0x5, UR4 ;  /* 0x00000005ff167899 */ /* 0x000fe40008011404 */
[----:B------:R-:W-:Y:S02]  /*3250*/  ULOP3.LUT UR5, UR5, 0x3fff, URZ, 0xc0, !UPT ;  /* 0x00003fff05057892 */ /* 0x000fe4000f8ec0ff */
[----:B------:R-:W-:Y:S02]  /*3260*/  UISETP.LT.AND UP0, UPT, UR22, 0x1, UPT ;  /* 0x000000011600788c */ /* 0x000fe4000bf01270 */
[----:B------:R-:W-:-:S02]  /*3270*/  ULOP3.LUT UR16, UR6, 0x10000, URZ, 0xfc, !UPT ;  /* 0x0001000006107892 */ /* 0x000fc4000f8efcff */
[----:B------:R-:W-:Y:S02]  /*3280*/  USEL UR23, UR22, 0x1, !UP0 ;  /* 0x0000000116177887 */ /* 0x000fe4000c000000 */
[----:B------:R-:W-:Y:S02]  /*3290*/  ULOP3.LUT UR17, UR5, 0x10000, URZ, 0xfc, !UPT ;  /* 0x0001000005117892 */ /* 0x000fe4000f8efcff */
[----:B------:R-:W-:Y:S02]  /*32a0*/  UIADD3 UR23, UPT, UPT, -UR23, URZ, URZ ;  /* 0x000000ff17177290 */ /* 0x000fe4000fffe1ff */
[----:B----4-:R-:W-:Y:S01]  /*32b0*/  UISETP.GE.AND UP4, UPT, UR8, 0x1, UPT ;  /* 0x000000010800788c */ /* 0x010fe2000bf86270 */
[----:B-1----:R-:W-:-:S15]  /*32c0*/  R2UR UR24, R0 ;  /* 0x00000000001872ca */ /* 0x002fde00000e0000 */
.L_x_67:
[----:B------:R-:W-:Y:S02]  /*32d0*/  LEA R0, R10, UR13, 0x3 ;  /* 0x0000000d0a007c11 */ /* 0x000fe4000f8e18ff */
[----:B------:R-:W-:Y:S02]  /*32e0*/  SHF.L.U32 R2, R9, 0x1f, RZ ;  /* 0x0000001f09027819 */ /* 0x000fe400000006ff */
[----:B------:R-:W-:Y:S01]  /*32f0*/  PLOP3.LUT P0, PT, PT, PT, UP4, 0x80, 0x8 ;  /* 0x000000000008781c */ /* 0x000fe20003f0f048 */
[----:B------:R-:W-:Y:S01]  /*3300*/  VIADD R3, R0, 0x80 ;  /* 0x0000008000037836 */ /* 0x000fe20000000000 */
[----:B-1----:R-:W1:Y:S02]  /*3310*/  SYNCS.PHASECHK.TRANS64.TRYWAIT P1, [R0+URZ+0x70], R2 ;  /* 0x00007002000075a7 */ /* 0x002e6400080211ff */
[----:B-1-3--:R-:W-:Y:S09]  /*3320*/  @!P1 BRA `(.L_x_61) ;  /* 0x0000003c00ec9947 */ /* 0x00aff20003800000 */
.L_x_120:
[----:B------:R-:W-:Y:S01]  /*3330*/  LEA R4, R10, UR13, 0x4 ;  /* 0x0000000d0a047c11 */ /* 0x000fe2000f8e20ff */
[----:B------:R-:W-:Y:S01]  /*3340*/  @UP4 ULEA UR4, UR10, UR13, 0x3 ;  /* 0x0000000d0a044291 */ /* 0x000fe2000f8e18ff */
[----:B------:R-:W-:Y:S01]  /*3350*/  PLOP3.LUT P2, PT, PT, PT, PT, 0x80, 0x8 ;  /* 0x000000000008781c */ /* 0x000fe20003f4f070 */
[----:B------:R-:W-:Y:S01]  /*3360*/  ULEA UR18, UR19, UR13, 0x3 ;  /* 0x0000000d13127291 */ /* 0x000fe2000f8e18ff */
[----:B------:R-:W-:Y:S02]  /*3370*/  PRMT R3, RZ, 0x654, R3 ;  /* 0x00000654ff037816 */ /* 0x000fe40000000003 */
[----:B------:R-:W2:Y:S01]  /*3380*/  LDS.128 R4, [R4+0x100] ;  /* 0x0001000004047984 */ /* 0x000ea20000000c00 */
[----:B-1----:R-:W-:Y:S02]  /*3390*/  @P0 SHF.L.U32 R2, R8, 0x1f, RZ ;  /* 0x0000001f08020819 */ /* 0x002fe400000006ff */
[----:B------:R-:W-:Y:S01]  /*33a0*/  SHF.L.U32 R0, R11, 0x1f, RZ ;  /* 0x0000001f0b007819 */ /* 0x000fe200000006ff */
[----:B------:R-:W-:Y:S01]  /*33b0*/  @!PT LDS RZ, [RZ] ;  /* 0x00000000fffff984 */ /* 0x000fe20000000800 */
[----:B------:R-:W-:Y:S01]  /*33c0*/  @!PT LDS RZ, [RZ] ;  /* 0x00000000fffff984 */ /* 0x000fe20000000800 */
[----:B------:R-:W-:Y:S01]  /*33d0*/  @!PT LDS RZ, [RZ] ;  /* 0x00000000fffff984 */ /* 0x000fe20000000800 */
[----:B------:R-:W-:Y:S01]  /*33e0*/  @!PT LDS RZ, [RZ] ;  /* 0x00000000fffff984 */ /* 0x000fe20000000800 */
[----:B------:R1:W-:Y:S06]  /*33f0*/  MEMBAR.ALL.CTA ;  /* 0x0000000000007992 */ /* 0x0003ec0000008000 */
[----:B-1----:R-:W1:Y:S02]  /*3400*/  FENCE.VIEW.ASYNC.S ;  /* 0x00000000000073c6 */ /* 0x002e640000000000 */
[----:B-1----:R1:W-:Y:S01]  /*3410*/  SYNCS.ARRIVE.TRANS64.RED.A1T0 RZ, [R3+URZ], RZ ;  /* 0x000000ff03ff79a7 */ /* 0x0023e200081004ff */
[----:B------:R1:W3:Y:S01]  /*3420*/  @P0 SYNCS.PHASECHK.TRANS64.TRYWAIT P2, [UR4], R2 ;  /* 0x00000002ff0005a7 */ /* 0x0002e20008041104 */
[----:B--2---:R-:W-:Y:S01]  /*3430*/  LOP3.LUT P1, RZ, R6, 0x1, RZ, 0xc0, !PT ;  /* 0x0000000106ff7812 */ /* 0x004fe2000782c0ff */
[----:B------:R-:W2:Y:S02]  /*3440*/  SYNCS.PHASECHK.TRANS64.TRYWAIT P0, [UR18+0xb0], R0 ;  /* 0x0000b000ff0075a7 */ /* 0x000ea40008001112 */
[----:B-123--:R-:W-:Y:S10]  /*3450*/  @!P0 BRA `(.L_x_62) ;  /* 0x0000003c00b48947 */ /* 0x00eff40003800000 */
.L_x_122:
[----:B------:R-:W-:Y:S01]  /*3460*/  IADD3 R10, PT, PT, R10, 0x1, RZ ;  /* 0x000000010a0a7810 */ /* 0x000fe20007ffe0ff */
[----:B------:R-:W-:Y:S06]  /*3470*/  BRA.U !UP4, `(.L_x_63) ;  /* 0x000000010c887547 */ /* 0x000fec000b800000 */
[----:B------:R-:W-:Y:S02]  /*3480*/  ULEA UR14, UR19, UR24, 0x6 ;  /* 0x00000018130e7291 */ /* 0x000fe4000f8e30ff */
[----:B------:R-:W-:Y:S01]  /*3490*/  UPLOP3.LUT UP2, UPT, UPT, UPT, UPT, 0x40, 0x4 ;  /* 0x000000000004789c */ /* 0x000fe20003f4e870 */
[----:B------:R-:W-:Y:S01]  /*34a0*/  UMOV UR12, UR23 ;  /* 0x00000017000c7c82 */ /* 0x000fe20008000000 */
[----:B------:R-:W-:Y:S01]  /*34b0*/  UMOV UR11, UR22 ;  /* 0x00000016000b7c82 */ /* 0x000fe20008000000 */
[----:B------:R-:W-:-:S08]  /*34c0*/  UMOV UR5, UR10 ;  /* 0x0000000a00057c82 */ /* 0x000fd00008000000 */
.L_x_66:
[----:B------:R-:W-:Y:S02]  /*34d0*/  UIADD3 UR12, UPT, UPT, UR12, 0x1, URZ ;  /* 0x000000010c0c7890 */ /* 0x000fe4000fffe0ff */
[----:B--2---:R-:W-:Y:S02]  /*34e0*/  ULEA UR6, UR5, UR13, 0x3 ;  /* 0x0000000d05067291 */ /* 0x004fe4000f8e18ff */
[----:B------:R-:W-:Y:S01]  /*34f0*/  UISETP.NE.AND UP3, UPT, UR12, URZ, UPT ;  /* 0x000000ff0c00728c */ /* 0x000fe2000bf65270 */
[----:B---3--:R-:W-:Y:S10]  /*3500*/  @P2 BRA `(.L_x_64) ;  /* 0x00000000000c2947 */ /* 0x008ff40003800000 */
[----:B-1----:R-:W-:Y:S04]  /*3510*/  SHF.L.U32 R2, R8, 0x1f, RZ ;  /* 0x0000001f08027819 */ /* 0x002fe800000006ff */
[----:B------:R-:W1:Y:S02]  /*3520*/  SYNCS.PHASECHK.TRANS64.TRYWAIT P0, [UR6], R2 ;  /* 0x00000002ff0075a7 */ /* 0x000e640008001106 */
[----:B-1----:R-:W-:Y:S05]  /*3530*/  @!P0 BRA `(.L_x_65) ;  /* 0x0000003c00948947 */ /* 0x002fea0003800000 */
.L_x_64:
[----:B------:R-:W-:Y:S01]  /*3540*/  UISETP.NE.AND UP0, UPT, UR11, 0x1, UPT ;  /* 0x000000010b00788c */ /* 0x000fe2000bf05270 */
[----:B------:R-:W-:Y:S01]  /*3550*/  PLOP3.LUT P2, PT, PT, PT, PT, 0x80, 0x8 ;  /* 0x000000000008781c */ /* 0x000fe20003f4f070 */
[----:B------:R-:W-:Y:S02]  /*3560*/  UIADD3 UR4, UPT, UPT, UR5, 0x1, URZ ;  /* 0x0000000105047890 */ /* 0x000fe4000fffe0ff */
[----:B------:R-:W-:Y:S02]  /*3570*/  ULEA UR8, UR5, UR17, 0x7 ;  /* 0x0000001105087291 */ /* 0x000fe4000f8e38ff */
[----:B------:R-:W-:Y:S01]  /*3580*/  UISETP.NE.AND UP1, UPT, UR4, 0x5, UPT ;  /* 0x000000050400788c */ /* 0x000fe2000bf25270 */
[----:B------:R-:W-:Y:S01]  /*3590*/  PLOP3.LUT P0, PT, PT, PT, UP0, 0x80, 0x8 ;  /* 0x000000000008781c */ /* 0x000fe20003f0f008 */
[----:B------:R-:W-:Y:S02]  /*35a0*/  UIADD3 UR11, UPT, UPT, UR11, -0x1, URZ ;  /* 0xffffffff0b0b7890 */ /* 0x000fe4000fffe0ff */
[----:B------:R-:W-:Y:S02]  /*35b0*/  USEL UR7, URZ, 0x1, UP1 ;  /* 0x00000001ff077887 */ /* 0x000fe40008800000 */
[----:B------:R-:W-:Y:S01]  /*35c0*/  USEL UR10, UR4, URZ, UP1 ;  /* 0x000000ff040a7287 */ /* 0x000fe20008800000 */
[----:B------:R-:W-:Y:S03]  /*35d0*/  UMOV UR9, 0xc0004010 ;  /* 0xc000401000097882 */ /* 0x000fe60000000000 */
[----:B------:R-:W-:Y:S01]  /*35e0*/  @UP0 ULEA UR4, UR10, UR13, 0x3 ;  /* 0x0000000d0a040291 */ /* 0x000fe2000f8e18ff */
[----:B------:R-:W-:Y:S01]  /*35f0*/  LOP3.LUT R8, R8, UR7, RZ, 0x3c, !PT ;  /* 0x0000000708087c12 */ /* 0x000fe2000f8e3cff */
[----:B------:R-:W-:Y:S03]  /*3600*/  UMOV UR7, 0xc0004010 ;  /* 0xc000401000077882 */ /* 0x000fe60000000000 */
[----:B-1----:R-:W-:Y:S04]  /*3610*/  @P0 SHF.L.U32 R0, R8, 0x1f, RZ ;  /* 0x0000001f08000819 */ /* 0x002fe800000006ff */
[----:B------:R2:W3:Y:S01]  /*3620*/  @P0 SYNCS.PHASECHK.TRANS64.TRYWAIT P2, [UR4], R0 ;  /* 0x00000000ff0005a7 */ /* 0x0004e20008041104 */
[----:B------:R-:W-:Y:S02]  /*3630*/  UIADD3 UR4, UPT, UPT, UR6, 0x28, URZ ;  /* 0x0000002806047890 */ /* 0x000fe4000fffe0ff */
[----:B------:R-:W-:Y:S03]  /*3640*/  ULEA UR6, UR5, UR16, 0x8 ;  /* 0x0000001005067291 */ /* 0x000fe6000f8e40ff */
[----:B------:R-:W-:Y:S06]  /*3650*/  UMOV UR5, UR10 ;  /* 0x0000000a00057c82 */ /* 0x000fec0008000000 */
[----:B------:R2:W-:Y:S01]  /*3660*/  UTCQMMA gdesc[UR6], gdesc[UR8], tmem[UR14], tmem[UR20], idesc[UR21], UP2 ;  /* 0x00ff1408060075ea */ /* 0x0005e2000900030e */
[----:B------:R-:W-:Y:S01]  /*3670*/  UPLOP3.LUT UP2, UPT, UPT, UPT, UPT, 0x80, 0x8 ;  /* 0x000000000008789c */ /* 0x000fe20003f4f070 */
[----:B------:R2:W-:Y:S01]  /*3680*/  UTCBAR.MULTICAST [UR4], URZ, UR15 ;  /* 0x000000ff040073e9 */ /* 0x0005e2000800080f */
[----:B------:R-:W-:Y:S09]  /*3690*/  BRA.U UP3, `(.L_x_66) ;  /* 0xfffffffd038c7547 */ /* 0x000ff2000b83ffff */
.L_x_63:
[----:B--2---:R-:W-:Y:S01]  /*36a0*/  UIADD3 UR4, UPT, UPT, UR19, 0x1, URZ ;  /* 0x0000000113047890 */ /* 0x004fe2000fffe0ff */
[C---:B------:R-:W-:Y:S01]  /*36b0*/  ISETP.NE.AND P0, PT, R10.reuse, 0x2, PT ;  /* 0x000000020a00780c */ /* 0x040fe20003f05270 */
[----:B------:R-:W-:Y:S02]  /*36c0*/  UIADD3 UR5, UPT, UPT, UR18, 0x90, URZ ;  /* 0x0000009012057890 */ /* 0x000fe4000fffe0ff */
[----:B------:R-:W-:Y:S01]  /*36d0*/  UISETP.NE.AND UP0, UPT, UR4, 0x4, UPT ;  /* 0x000000040400788c */ /* 0x000fe2000bf05270 */
[----:B-1----:R-:W-:Y:S02]  /*36e0*/  SEL R0, RZ, 0x1, P0 ;  /* 0x00000001ff007807 */ /* 0x002fe40000000000 */
[----:B------:R-:W-:Y:S01]  /*36f0*/  SEL R10, R10, RZ, P0 ;  /* 0x000000ff0a0a7207 */ /* 0x000fe20000000000 */
[----:B------:R-:W-:Y:S01]  /*3700*/  USEL UR6, URZ, 0x1, UP0 ;  /* 0x00000001ff067887 */ /* 0x000fe20008000000 */
[----:B------:R-:W-:Y:S01]  /*3710*/  LOP3.LUT R9, R9, R0, RZ, 0x3c, !PT ;  /* 0x0000000009097212 */ /* 0x000fe200078e3cff */
[----:B------:R-:W-:Y:S01]  /*3720*/  USEL UR19, UR4, URZ, UP0 ;  /* 0x000000ff04137287 */ /* 0x000fe20008000000 */
[----:B------:R1:W-:Y:S03]  /*3730*/  UTCBAR [UR5], URZ ;  /* 0x000000ff050073e9 */ /* 0x0003e600080000ff */
[----:B------:R-:W-:Y:S01]  /*3740*/  LOP3.LUT R11, R11, UR6, RZ, 0x3c, !PT ;  /* 0x000000060b0b7c12 */ /* 0x000fe2000f8e3cff */
[----:B------:R-:W-:Y:S07]  /*3750*/  @P1 BRA `(.L_x_67) ;  /* 0xfffffff800dc1947 */ /* 0x000fee000383ffff */
[----:B------:R-:W2:Y:S01]  /*3760*/  S2UR UR8, SR_CgaCtaId ;  /* 0x00000000000879c3 */ /* 0x000ea20000008800 */
[----:B------:R-:W-:Y:S01]  /*3770*/  ELECT P0, URZ, PT ;  /* 0x0000000000ff782f */ /* 0x000fe20003800000 */
[----:B------:R-:W-:Y:S01]  /*3780*/  IMAD.MOV.U32 R0, RZ, RZ, 0x1 ;  /* 0x00000001ff007424 */ /* 0x000fe200078e00ff */
[----:B------:R-:W-:Y:S01]  /*3790*/  UIADD3 UR13, UPT, UPT, UR13, 0xb0, URZ ;  /* 0x000000b00d0d7890 */ /* 0x000fe2000fffe0ff */
[----:B------:R-:W-:Y:S01]  /*37a0*/  SHF.L.U32 R2, R11, 0x1f, RZ ;  /* 0x0000001f0b027819 */ /* 0x000fe200000006ff */
[----:B------:R-:W-:-:S03]  /*37b0*/  UMOV UR4, 0x40 ;  /* 0x0000004000047882 */ /* 0x000fc60000000000 */
[----:B------:R-:W-:Y:S01]  /*37c0*/  UVIRTCOUNT.DEALLOC.SMPOOL 0x80 ;  /* 0x000000800000784c */ /* 0x000fe20000000000 */
[----:B--2---:R-:W-:Y:S02]  /*37d0*/  ULEA UR8, UR8, UR4, 0x18 ;  /* 0x0000000408087291 */ /* 0x004fe4000f8ec0ff */
[----:B------:R-:W-:-:S07]  /*37e0*/  ULEA UR4, UR19, UR13, 0x3 ;  /* 0x0000000d13047291 */ /* 0x000fce000f8e18ff */
[----:B------:R2:W-:Y:S02]  /*37f0*/  @P0 STS.U8 [UR8+0x1c], R0 ;  /* 0x00001c00ff000988 */ /* 0x0005e40008000008 */
[----:B------:R-:W4:Y:S02]  /*3800*/  SYNCS.PHASECHK.TRANS64.TRYWAIT P0, [UR4], R2 ;  /* 0x00000002ff0075a7 */ /* 0x000f240008001104 */
[----:B--2-4-:R-:W-:Y:S05]  /*3810*/  @!P0 BRA `(.L_x_68) ;  /* 0x0000003800f48947 */ /* 0x014fea0003800000 */
.L_x_125:
[----:B------:R-:W-:-:S04]  /*3820*/  UIADD3 UR4, UPT, UPT, UR19, 0x1, URZ ;  /* 0x0000000113047890 */ /* 0x000fc8000fffe0ff */
[----:B------:R-:W-:-:S04]  /*3830*/  UISETP.NE.AND UP0, UPT, UR4, 0x4, UPT ;  /* 0x000000040400788c */ /* 0x000fc8000bf05270 */
[----:B------:R-:W-:Y:S02]  /*3840*/  USEL UR6, URZ, 0x1, UP0 ;  /* 0x00000001ff067887 */ /* 0x000fe40008000000 */
[----:B------:R-:W-:-:S04]  /*3850*/  USEL UR4, UR4, URZ, UP0 ;  /* 0x000000ff04047287 */ /* 0x000fc80008000000 */
[----:B-1----:R-:W-:Y:S01]  /*3860*/  ULEA UR5, UR4, UR13, 0x3 ;  /* 0x0000000d04057291 */ /* 0x002fe2000f8e18ff */
[----:B--2---:R-:W-:-:S04]  /*3870*/  LOP3.LUT R2, R11, UR6, RZ, 0x3c, !PT ;  /* 0x000000060b027c12 */ /* 0x004fc8000f8e3cff */
[----:B------:R-:W-:-:S04]  /*3880*/  SHF.L.U32 R3, R2, 0x1f, RZ ;  /* 0x0000001f02037819 */ /* 0x000fc800000006ff */
[----:B------:R-:W1:Y:S02]  /*3890*/  SYNCS.PHASECHK.TRANS64.TRYWAIT P0, [UR5], R3 ;  /* 0x00000003ff0075a7 */ /* 0x000e640008001105 */
[----:B-1----:R-:W-:Y:S05]  /*38a0*/  @!P0 BRA `(.L_x_69) ;  /* 0x0000003800e88947 */ /* 0x002fea0003800000 */
.L_x_127:
        /* <DEDUP_REMOVED lines=9> */
.L_x_129:
[----:B------:R-:W-:-:S04]  /*3940*/  UIADD3 UR4, UPT, UPT, UR4, 0x1, URZ ;  /* 0x0000000104047890 */ /* 0x000fc8000fffe0ff */
[----:B------:R-:W-:-:S04]  /*3950*/  UISETP.NE.AND UP0, UPT, UR4, 0x4, UPT ;  /* 0x000000040400788c */ /* 0x000fc8000bf05270 */
[----:B------:R-:W-:Y:S02]  /*3960*/  USEL UR5, URZ, 0x1, UP0 ;  /* 0x00000001ff057887 */ /* 0x000fe40008000000 */
[----:B------:R-:W-:-:S04]  /*3970*/  USEL UR4, UR4, URZ, UP0 ;  /* 0x000000ff04047287 */ /* 0x000fc80008000000 */
[----:B------:R-:W-:Y:S01]  /*3980*/  ULEA UR4, UR4, UR13, 0x3 ;  /* 0x0000000d04047291 */ /* 0x000fe2000f8e18ff */
[----:B------:R-:W-:-:S04]  /*3990*/  LOP3.LUT R2, R2, UR5, RZ, 0x3c, !PT ;  /* 0x0000000502027c12 */ /* 0x000fc8000f8e3cff */
[----:B------:R-:W-:-:S04]  /*39a0*/  SHF.L.U32 R2, R2, 0x1f, RZ ;  /* 0x0000001f02027819 */ /* 0x000fc800000006ff */
[----:B------:R-:W2:Y:S02]  /*39b0*/  SYNCS.PHASECHK.TRANS64.TRYWAIT P0, [UR4], R2 ;  /* 0x00000002ff0075a7 */ /* 0x000ea40008001104 */
[----:B--2---:R-:W-:Y:S05]  /*39c0*/  @!P0 BRA `(.L_x_71) ;  /* 0x0000003800d08947 */ /* 0x004fea0003800000 */
.L_x_131:
[----:B------:R-:W-:Y:S01]  /*39d0*/  NOP ;  /* 0x0000000000007918 */ /* 0x000fe20000000000 */
[----:B-1----:R-:W1:Y:S01]  /*39e0*/  LDS R0, [UR8+0x14] ;  /* 0x00001408ff007984 */ /* 0x002e620008000800 */
[----:B------:R-:W-:Y:S01]  /*39f0*/  ULOP3.LUT UR4, UR24, 0xffff, URZ, 0xc0, !UPT ;  /* 0x0000ffff18047892 */ /* 0x000fe2000f8ec0ff */
[----:B------:R-:W-:Y:S01]  /*3a00*/  UMOV UR5, 0xffff ;  /* 0x0000ffff00057882 */ /* 0x000fe20000000000 */
[----:B------:R-:W-:Y:S02]  /*3a10*/  UMOV UR6, 0x1 ;  /* 0x0000000100067882 */ /* 0x000fe40000000000 */
[----:B------:R-:W-:-:S04]  /*3a20*/  USHF.R.U32.HI UR4, URZ, 0x5, UR4 ;  /* 0x00000005ff047899 */ /* 0x000fc80008011604 */
[----:B------:R-:W-:Y:S02]  /*3a30*/  USHF.L.U32 UR5, UR5, UR4, URZ ;  /* 0x0000000405057299 */ /* 0x000fe400080006ff */
[----:B------:R-:W-:-:S04]  /*3a40*/  USHF.L.U32 UR4, UR6, UR4, URZ ;  /* 0x0000000406047299 */ /* 0x000fc800080006ff */
[----:B-1----:R-:W-:-:S04]  /*3a50*/  LOP3.LUT R0, R0, UR5, RZ, 0xc0, !PT ;  /* 0x0000000500007c12 */ /* 0x002fc8000f8ec0ff */
[----:B------:R-:W-:-:S13]  /*3a60*/  ISETP.NE.AND P0, PT, R0, UR5, PT ;  /* 0x0000000500007c0c */ /* 0x000fda000bf05270 */
[----:B------:R-:W-:Y:S05]  /*3a70*/  @P0 BRA `(.L_x_72) ;  /* 0x0000000000580947 */ /* 0x000fea0003800000 */
[----:B------:R-:W1:Y:S02]  /*3a80*/  LDS R0, [UR8+0x18] ;  /* 0x00001808ff007984 */ /* 0x000e640008000800 */
[----:B-1----:R-:W-:-:S04]  /*3a90*/  LOP3.LUT R0, R0, UR4, RZ, 0xc0, !PT ;  /* 0x0000000400007c12 */ /* 0x002fc8000f8ec0ff */
[----:B------:R-:W-:-:S13]  /*3aa0*/  ISETP.NE.AND P0, PT, R0, UR4, PT ;  /* 0x0000000400007c0c */ /* 0x000fda000bf05270 */
[----:B------:R-:W-:Y:S05]  /*3ab0*/  @P0 BRA `(.L_x_73) ;  /* 0x00000000003c0947 */ /* 0x000fea0003800000 */
[----:B------:R-:W1:Y:S01]  /*3ac0*/  S2R R2, SR_LANEID ;  /* 0x0000000000027919 */ /* 0x000e620000000000 */
[----:B------:R-:W-:-:S06]  /*3ad0*/  ULOP3.LUT UR5, URZ, UR5, URZ, 0x33, !UPT ;  /* 0x00000005ff057292 */ /* 0x000fcc000f8e33ff */
[----:B------:R-:W-:-:S04]  /*3ae0*/  IMAD.U32 R0, RZ, RZ, UR5 ;  /* 0x00000005ff007e24 */ /* 0x000fc8000f8e00ff */
[----:B------:R2:W4:Y:S02]  /*3af0*/  REDUX UR7, R0 ;  /* 0x00000000000773c4 */ /* 0x0005240000000000 */
[----:B------:R1:W-:Y:S01]  /*3b00*/  UTCATOMSWS.AND URZ, UR5 ;  /* 0x0000000500ff79e3 */ /* 0x0003e20008000000 */
[----:B--2---:R-:W-:Y:S01]  /*3b10*/  LOP3.LUT R0, RZ, UR4, RZ, 0x33, !PT ;  /* 0x00000004ff007c12 */ /* 0x004fe2000f8e33ff */
[----:B------:R-:W-:Y:S02]  /*3b20*/  VOTEU.ANY UR4, UPT, PT ;  /* 0x0000000000047886 */ /* 0x000fe400038e0100 */
[----:B------:R-:W-:Y:S02]  /*3b30*/  UFLO.U32 UR4, UR4 ;  /* 0x00000004000472bd */ /* 0x000fe400080e0000 */
[----:B------:R-:W2:Y:S04]  /*3b40*/  REDUX UR6, R0 ;  /* 0x00000000000673c4 */ /* 0x000ea80000000000 */
[----:B-1----:R-:W-:-:S02]  /*3b50*/  ISETP.EQ.U32.AND P0, PT, R2, UR4, PT ;  /* 0x0000000402007c0c */ /* 0x002fc4000bf02070 */
[----:B----4-:R-:W-:-:S11]  /*3b60*/  MOV R2, UR7 ;  /* 0x0000000700027c02 */ /* 0x010fd60008000f00 */
[----:B------:R1:W-:Y:S01]  /*3b70*/  @P0 ATOMS.AND RZ, [UR8+0x14], R2 ;  /* 0x00001402ffff098c */ /* 0x0003e2000a800008 */
[----:B--2---:R-:W-:-:S05]  /*3b80*/  IMAD.U32 R0, RZ, RZ, UR6 ;  /* 0x00000006ff007e24 */ /* 0x004fca000f8e00ff */
[----:B------:R1:W-:Y:S01]  /*3b90*/  @P0 ATOMS.AND RZ, [UR8+0x18], R0 ;  /* 0x00001800ffff098c */ /* 0x0003e2000a800008 */
[----:B------:R-:W-:Y:S05]  /*3ba0*/  BRA `(.L_x_74) ;  /* 0x0000000000147947 */ /* 0x000fea0003800000 */
.L_x_73:
[----:B------:R-:W-:Y:S02]  /*3bb0*/  MOV R2, 0x3bd0 ;  /* 0x00003bd000027802 */ /* 0x000fe40000000f00 */
[----:B---3-5:R-:W-:Y:S05]  /*3bc0*/  CALL.REL.NOINC `($__internal_0_$__cuda_sm10x_tcgen05_guardrail_trap_col_being_dealloced_not_returned_by_alloc) ;  /* 0x0000003800ec7944 */ /* 0x028fea0003c00000 */
[----:B------:R-:W-:Y:S05]  /*3bd0*/  BRA `(.L_x_74) ;  /* 0x0000000000087947 */ /* 0x000fea0003800000 */
.L_x_72:
[----:B------:R-:W-:Y:S02]  /*3be0*/  MOV R2, 0x3c00 ;  /* 0x00003c0000027802 */ /* 0x000fe40000000f00 */
[----:B---3-5:R-:W-:Y:S05]  /*3bf0*/  CALL.REL.NOINC `($__internal_2_$__cuda_sm10x_tcgen05_guardrail_trap_unallocated_columns_being_dealloced) ;  /* 0x0000003800f87944 */ /* 0x028fea0003c00000 */
.L_x_74:
[----:B------:R-:W-:Y:S01]  /*3c00*/  NOP ;  /* 0x0000000000007918 */ /* 0x000fe20000000000 */
[----:B------:R-:W-:Y:S05]  /*3c10*/  EXIT ;  /* 0x000000000000794d */ /* 0x000fea0003800000 */
.L_x_56:
[----:B------:R-:W-:-:S09]  /*3c20*/  UISETP.NE.OR UP0, UPT, UR22, 0x3, !UP3 ;  /* 0x000000031600788c */ /* 0x000fd2000df05670 */
[----:B------:R-:W-:Y:S05]  /*3c30*/  BRA.U UP0, `(.L_x_75) ;  /* 0x0000000d00087547 */ /* 0x000fea000b800000 */
[----:B------:R-:W1:Y:S01]  /*3c40*/  LDCU UR26, c[0x0][0x370] ;  /* 0x00006e00ff1a77ac */ /* 0x000e620008000800 */
[----:B------:R-:W2:Y:S01]  /*3c50*/  LDC.64 R16, c[0x0][0x348] ;  /* 0x0000d200ff107b82 */ /* 0x000ea20000000a00 */
[----:B------:R-:W-:Y:S02]  /*3c60*/  HFMA2 R13, -RZ, RZ, 0, 0 ;  /* 0x00000000ff0d7431 */ /* 0x000fe400000001ff */
[----:B------:R-:W-:Y:S01]  /*3c70*/  IMAD.MOV.U32 R15, RZ, RZ, 0x1 ;  /* 0x00000001ff0f7424 */ /* 0x000fe200078e00ff */
[----:B------:R-:W1:Y:S01]  /*3c80*/  LDCU.128 UR28, c[0x0][0xb10] ;  /* 0x00016200ff1c77ac */ /* 0x000e620008000c00 */
[----:B------:R-:W-:Y:S01]  /*3c90*/  IMAD.MOV.U32 R14, RZ, RZ, RZ ;  /* 0x000000ffff0e7224 */ /* 0x000fe200078e00ff */
[----:B------:R-:W-:Y:S01]  /*3ca0*/  MOV R12, 0x2000 ;  /* 0x00002000000c7802 */ /* 0x000fe20000000f00 */
[----:B------:R-:W3:Y:S01]  /*3cb0*/  LDCU UR25, c[0x0][0x374] ;  /* 0x00006e80ff1977ac */ /* 0x000ee20008000800 */
[----:B------:R-:W4:Y:S01]  /*3cc0*/  LDC.64 R2, c[0x0][0x888] ;  /* 0x00022200ff027b82 */ /* 0x000f220000000a00 */
[----:B------:R-:W3:Y:S01]  /*3cd0*/  LDCU UR16, c[0x0][0xb0c] ;  /* 0x00016180ff1077ac */ /* 0x000ee20008000800 */
[----:B------:R-:W2:Y:S06]  /*3ce0*/  LDCU UR35, c[0x0][0xb20] ;  /* 0x00016400ff2377ac */ /* 0x000eac0008000800 */
[----:B------:R-:W4:Y:S01]  /*3cf0*/  LDC.64 R4, c[0x0][0x890] ;  /* 0x00022400ff047b82 */ /* 0x000f220000000a00 */
[----:B------:R-:W2:Y:S01]  /*3d00*/  LDCU UR4, c[0x0][0xb30] ;  /* 0x00016600ff0477ac */ /* 0x000ea20008000800 */
[----:B------:R-:W-:Y:S01]  /*3d10*/  UMOV UR17, 0x400 ;  /* 0x0000040000117882 */ /* 0x000fe20000000000 */
[----:B-1----:R-:W-:-:S02]  /*3d20*/  UIMAD.WIDE.U32 UR6, UR26, UR28, URZ ;  /* 0x0000001c1a0672a5 */ /* 0x002fc4000f8e00ff */
[----:B---3--:R-:W-:Y:S02]  /*3d30*/  UIMAD.WIDE.U32 UR8, UR25, UR31, URZ ;  /* 0x0000001f190872a5 */ /* 0x008fe4000f8e00ff */
[----:B------:R-:W-:Y:S02]  /*3d40*/  ULEA UR17, UR61, UR17, 0x18 ;  /* 0x000000113d117291 */ /* 0x000fe4000f8ec0ff */
[----:B------:R-:W-:Y:S02]  /*3d50*/  UPLOP3.LUT UP3, UPT, UPT, UPT, UPT, 0x40, 0x4 ;  /* 0x000000000004789c */ /* 0x000fe40003f6e870 */
[----:B------:R-:W-:Y:S01]  /*3d60*/  UIADD3 UR27, UPT, UPT, UR17, 0x50, URZ ;  /* 0x00000050111b7890 */ /* 0x000fe2000fffe0ff */
[----:B------:R-:W-:Y:S01]  /*3d70*/  UMOV UR6, UR7 ;  /* 0x0000000700067c82 */ /* 0x000fe20008000000 */
[----:B------:R-:W-:Y:S01]  /*3d80*/  UMOV UR32, UR9 ;  /* 0x0000000900207c82 */ /* 0x000fe20008000000 */
[----:B------:R-:W-:Y:S02]  /*3d90*/  UISETP.GE.AND UP0, UPT, UR40, 0x1, UPT ;  /* 0x000000012800788c */ /* 0x000fe4000bf06270 */
[----:B------:R-:W-:Y:S01]  /*3da0*/  UISETP.NE.AND UP4, UPT, UR40, 0x1, UPT ;  /* 0x000000012800788c */ /* 0x000fe2000bf85270 */
[----:B------:R-:W1:Y:S01]  /*3db0*/  LDCU.64 UR14, c[0x0][0xb28] ;  /* 0x00016500ff0e77ac */ /* 0x000e620008000a00 */
[----:B------:R-:W-:-:S02]  /*3dc0*/  UISETP.NE.AND UP6, UPT, UR16, 0x1, UPT ;  /* 0x000000011000788c */ /* 0x000fc4000bfc5270 */
[----:B------:R-:W-:Y:S02]  /*3dd0*/  UISETP.NE.AND UP5, UPT, UR30, 0x1, UPT ;  /* 0x000000011e00788c */ /* 0x000fe4000bfa5270 */
[----:B------:R-:W-:Y:S02]  /*3de0*/  UPRMT UR27, UR61, 0x654, UR27 ;  /* 0x000006543d1b7896 */ /* 0x000fe4000800001b */
[----:B------:R-:W-:Y:S02]  /*3df0*/  USHF.R.U32.HI UR33, URZ, UR29, UR6 ;  /* 0x0000001dff217299 */ /* 0x000fe40008011606 */
[----:B--2---:R-:W-:Y:S02]  /*3e00*/  USHF.R.U32.HI UR32, URZ, UR35, UR32 ;  /* 0x00000023ff207299 */ /* 0x004fe40008011620 */
[----:B------:R-:W-:-:S11]  /*3e10*/  UISETP.NE.AND UP2, UPT, UR4, 0x1, UPT ;  /* 0x000000010400788c */ /* 0x000fd6000bf45270 */
.L_x_83:
[C---:B------:R-:W-:Y:S02]  /*3e20*/  LEA R7, R14.reuse, UR17, 0x3 ;  /* 0x000000110e077c11 */ /* 0x040fe4000f8e18ff */
[----:B------:R-:W-:Y:S02]  /*3e30*/  SHF.L.U32 R0, R13, 0x1f, RZ ;  /* 0x0000001f0d007819 */ /* 0x000fe400000006ff */
[----:B------:R-:W-:Y:S02]  /*3e40*/  LEA R8, R14, UR17, 0x4 ;  /* 0x000000110e087c11 */ /* 0x000fe4000f8e20ff */
[----:B--2---:R-:W2:Y:S02]  /*3e50*/  SYNCS.PHASECHK.TRANS64.TRYWAIT P0, [R7+URZ+0x70], R0 ;  /* 0x00007000070075a7 */ /* 0x004ea400080011ff */
[----:B--2---:R-:W-:Y:S05]  /*3e60*/  @!P0 BRA `(.L_x_76) ;  /* 0x0000003400c08947 */ /* 0x004fea0003800000 */
.L_x_132:
[----:B------:R-:W3:Y:S01]  /*3e70*/  LDS.128 R8, [R8+0x100] ;  /* 0x0001000008087984 */ /* 0x000ee20000000c00 */
[----:B------:R-:W-:Y:S01]  /*3e80*/  UISETP.GE.AND UP0, UPT, UR40, 0x1, UPT ;  /* 0x000000012800788c */ /* 0x000fe2000bf06270 */
[----:B------:R-:W-:Y:S01]  /*3e90*/  @!PT LDS RZ, [RZ] ;  /* 0x00000000fffff984 */ /* 0x000fe20000000800 */
[----:B------:R-:W-:Y:S01]  /*3ea0*/  @!PT LDS RZ, [RZ] ;  /* 0x00000000fffff984 */ /* 0x000fe20000000800 */
[----:B------:R-:W-:Y:S01]  /*3eb0*/  @!PT LDS RZ, [RZ] ;  /* 0x00000000fffff984 */ /* 0x000fe20000000800 */
[----:B------:R-:W-:Y:S01]  /*3ec0*/  @!PT LDS RZ, [RZ] ;  /* 0x00000000fffff984 */ /* 0x000fe20000000800 */
[----:B------:R1:W-:Y:S06]  /*3ed0*/  MEMBAR.ALL.CTA ;  /* 0x0000000000007992 */ /* 0x0003ec0000008000 */
[----:B-1----:R-:W1:Y:S01]  /*3ee0*/  FENCE.VIEW.ASYNC.S ;  /* 0x00000000000073c6 */ /* 0x002e620000000000 */
[----:B---3--:R-:W-:Y:S11]  /*3ef0*/  LOP3.LUT P0, RZ, R10, 0x1, RZ, 0xc0, !PT ;  /* 0x000000010aff7812 */ /* 0x008ff6000780c0ff */
[----:B------:R-:W-:Y:S02]  /*3f00*/  @!UPT UIADD3 URZ, UPT, UPT, URZ, URZ, URZ ;  /* 0x000000fffffff290 */ /* 0x000fe4000fffe0ff */
[----:B-1----:R-:W-:Y:S01]  /*3f10*/  VOTEU.ANY UP1, P0 ;  /* 0x0000000000ff7886 */ /* 0x002fe20000020100 */
[----:B------:R-:W-:Y:S11]  /*3f20*/  PLOP3.LUT P0, PT, PT, PT, UP1, 0x80, 0x8 ;  /* 0x000000000008781c */ /* 0x000ff60003f0f018 */
[----:B------:R-:W-:Y:S02]  /*3f30*/  @!UPT UIADD3 URZ, UPT, UPT, URZ, URZ, URZ ;  /* 0x000000fffffff290 */ /* 0x000fe4000fffe0ff */
[----:B--2---:R-:W-:Y:S02]  /*3f40*/  @P0 SHF.R.U32.HI R0, RZ, 0x10, R9 ;  /* 0x00000010ff000819 */ /* 0x004fe40000011609 */
[----:B------:R-:W-:Y:S02]  /*3f50*/  @P0 MOV R6, R8 ;  /* 0x0000000800060202 */ /* 0x000fe40000000f00 */
[----:B------:R-:W-:Y:S01]  /*3f60*/  @P0 R2UR UR4, R0 ;  /* 0x00000000000402ca */ /* 0x000fe200000e0000 */
[----:B------:R-:W-:Y:S01]  /*3f70*/  VIADD R0, R7, 0x80 ;  /* 0x0000008007007836 */ /* 0x000fe20000000000 */
[----:B------:R-:W-:Y:S02]  /*3f80*/  @P0 LOP3.LUT R8, R9, 0xffff, RZ, 0xc0, !PT ;  /* 0x0000ffff09080812 */ /* 0x000fe400078ec0ff */
[----:B------:R-:W-:Y:S02]  /*3f90*/  @P0 R2UR UR6, R6 ;  /* 0x00000000060602ca */ /* 0x000fe400000e0000 */
[----:B------:R-:W-:Y:S02]  /*3fa0*/  PRMT R0, RZ, 0x654, R0 ;  /* 0x00000654ff007816 */ /* 0x000fe40000000000 */
[----:B------:R-:W-:Y:S02]  /*3fb0*/  @P0 R2UR UR5, R8 ;  /* 0x00000000080502ca */ /* 0x000fe400000e0000 */
[----:B------:R1:W-:Y:S03]  /*3fc0*/  SYNCS.ARRIVE.TRANS64.RED.A1T0 RZ, [R0+URZ], RZ ;  /* 0x000000ff00ff79a7 */ /* 0x0003e600081004ff */
[----:B------:R-:W-:Y:S04]  /*3fd0*/  @UP1 UMOV UR24, UR4 ;  /* 0x0000000400181c82 */ /* 0x000fe80008000000 */
[----:B------:R-:W-:Y:S04]  /*3fe0*/  @UP1 UMOV UR13, UR6 ;  /* 0x00000006000d1c82 */ /* 0x000fe80008000000 */
[----:B------:R-:W-:Y:S01]  /*3ff0*/  @UP1 UMOV UR7, UR5 ;  /* 0x0000000500071c82 */ /* 0x000fe20008000000 */
[----:B------:R-:W-:Y:S05]  /*4000*/  BRA.U !UP0, `(.L_x_77) ;  /* 0x0000000108a47547 */ /* 0x000fea000b800000 */
[----:B------:R-:W-:Y:S02]  /*4010*/  UIMAD.WIDE.U32 UR10, UR7, UR31, URZ ;  /* 0x0000001f070a72a5 */ /* 0x000fe4000f8e00ff */
[----:B------:R-:W-:Y:S02]  /*4020*/  UIMAD.WIDE.U32 UR18, UR13, UR28, URZ ;  /* 0x0000001c0d1272a5 */ /* 0x000fe4000f8e00ff */
[----:B------:R-:W-:Y:S02]  /*4030*/  USEL UR4, UR25, UR32, !UP5 ;  /* 0x0000002019047287 */ /* 0x000fe4000e800000 */
[----:B------:R-:W-:Y:S02]  /*4040*/  USEL UR8, UR26, UR33, !UP6 ;  /* 0x000000211a087287 */ /* 0x000fe4000f000000 */
[----:B------:R-:W-:Y:S02]  /*4050*/  UIMAD.WIDE.U32 UR20, UR4, UR14, URZ ;  /* 0x0000000e041472a5 */ /* 0x000fe4000f8e00ff */
[----:B------:R-:W-:Y:S01]  /*4060*/  UIMAD.WIDE.U32 UR22, UR8, UR14, URZ ;  /* 0x0000000e081672a5 */ /* 0x000fe2000f8e00ff */
[----:B------:R-:W-:Y:S02]  /*4070*/  UMOV UR5, UR11 ;  /* 0x0000000b00057c82 */ /* 0x000fe40008000000 */
[----:B------:R-:W-:Y:S03]  /*4080*/  USHF.R.U32.HI UR6, URZ, UR35, UR5 ;  /* 0x00000023ff067299 */ /* 0x000fe60008011605 */
[----:B------:R-:W-:Y:S01]  /*4090*/  UMOV UR5, UR19 ;  /* 0x0000001300057c82 */ /* 0x000fe20008000000 */
[----:B------:R-:W-:Y:S02]  /*40a0*/  USEL UR6, UR7, UR6, !UP5 ;  /* 0x0000000607067287 */ /* 0x000fe4000e800000 */
[----:B------:R-:W-:Y:S02]  /*40b0*/  USHF.R.U32.HI UR9, URZ, UR29, UR5 ;  /* 0x0000001dff097299 */ /* 0x000fe40008011605 */
[----:B------:R-:W-:Y:S01]  /*40c0*/  UIMAD.WIDE.U32 UR10, UR6, UR14, URZ ;  /* 0x0000000e060a72a5 */ /* 0x000fe2000f8e00ff */
[----:B------:R-:W-:Y:S02]  /*40d0*/  UMOV UR5, UR21 ;  /* 0x0000001500057c82 */ /* 0x000fe40008000000 */
[----:B------:R-:W-:Y:S03]  /*40e0*/  @UP4 USHF.R.U32.HI UR4, URZ, UR15, UR5 ;  /* 0x0000000fff044299 */ /* 0x000fe60008011605 */
[----:B------:R-:W-:Y:S01]  /*40f0*/  UMOV UR5, UR23 ;  /* 0x0000001700057c82 */ /* 0x000fe20008000000 */
[----:B------:R-:W-:Y:S02]  /*4100*/  UIMAD UR4, UR40, UR4, URZ ;  /* 0x00000004280472a4 */ /* 0x000fe4000f8e02ff */
[----:B------:R-:W-:Y:S02]  /*4110*/  @UP4 USHF.R.U32.HI UR8, URZ, UR15, UR5 ;  /* 0x0000000fff084299 */ /* 0x000fe40008011605 */
[----:B------:R-:W-:Y:S02]  /*4120*/  USEL UR5, UR13, UR9, !UP6 ;  /* 0x000000090d057287 */ /* 0x000fe4000f000000 */
[----:B------:R-:W-:Y:S02]  /*4130*/  UIMAD UR9, UR40, UR8, URZ ;  /* 0x00000008280972a4 */ /* 0x000fe4000f8e02ff */
[----:B------:R-:W-:Y:S03]  /*4140*/  UISETP.GE.AND UP0, UPT, UR6, UR4, UPT ;  /* 0x000000040600728c */ /* 0x000fe6000bf06270 */
[----:B------:R-:W-:Y:S01]  /*4150*/  UMOV UR4, UR11 ;  /* 0x0000000b00047c82 */ /* 0x000fe20008000000 */
[----:B------:R-:W-:Y:S02]  /*4160*/  UISETP.GE.OR UP0, UPT, UR5, UR9, UP0 ;  /* 0x000000090500728c */ /* 0x000fe40008706670 */
[----:B------:R-:W-:Y:S02]  /*4170*/  USHF.R.U32.HI UR4, URZ, UR15, UR4 ;  /* 0x0000000fff047299 */ /* 0x000fe40008011604 */
[----:B------:R-:W-:Y:S02]  /*4180*/  UIMAD.WIDE.U32 UR10, UR5, UR14, URZ ;  /* 0x0000000e050a72a5 */ /* 0x000fe4000f8e00ff */
[----:B------:R-:W-:Y:S04]  /*4190*/  USEL UR12, UR6, UR4, !UP4 ;  /* 0x00000004060c7287 */ /* 0x000fe8000e000000 */
[----:B------:R-:W-:Y:S01]  /*41a0*/  UIADD3 UR9, UPT, UPT, -UR12, URZ, URZ ;  /* 0x000000ff0c097290 */ /* 0x000fe2000fffe1ff */
[----:B------:R-:W-:Y:S02]  /*41b0*/  @!UP0 UMOV UR4, UR11 ;  /* 0x0000000b00048c82 */ /* 0x000fe40008000000 */
[----:B------:R-:W-:Y:S02]  /*41c0*/  @!UP0 USHF.R.U32.HI UR4, URZ, UR15, UR4 ;  /* 0x0000000fff048299 */ /* 0x000fe40008011604 */
[----:B------:R-:W-:Y:S02]  /*41d0*/  UIMAD UR9, UR40, UR9, UR6 ;  /* 0x00000009280972a4 */ /* 0x000fe4000f8e0206 */
[----:B------:R-:W-:Y:S04]  /*41e0*/  @!UP0 USEL UR4, UR5, UR4, !UP4 ;  /* 0x0000000405048287 */ /* 0x000fe8000e000000 */
[----:B------:R-:W-:Y:S02]  /*41f0*/  @!UP0 UIMAD UR9, UR8, UR9, UR4 ;  /* 0x00000009080982a4 */ /* 0x000fe4000f8e0204 */
[----:B------:R-:W-:Y:S02]  /*4200*/  @!UP0 UIADD3 UR10, UPT, UPT, UR12, -UR4, URZ ;  /* 0x800000040c0a8290 */ /* 0x000fe4000fffe0ff */
[----:B------:R-:W-:Y:S02]  /*4210*/  UIADD3 UR4, UPT, UPT, -UR5, URZ, URZ ;  /* 0x000000ff05047290 */ /* 0x000fe4000fffe1ff */
[----:B------:R-:W-:Y:S02]  /*4220*/  UIADD3 UR8, UPT, UPT, -UR6, URZ, URZ ;  /* 0x000000ff06087290 */ /* 0x000fe4000fffe1ff */
[----:B------:R-:W-:Y:S02]  /*4230*/  @!UP0 UIMAD UR6, UR10, UR40, UR5 ;  /* 0x000000280a0682a4 */ /* 0x000fe4000f8e0205 */
[----:B------:R-:W-:Y:S02]  /*4240*/  UIMAD UR13, UR16, UR4, UR13 ;  /* 0x00000004100d72a4 */ /* 0x000fe4000f8e020d */
[----:B------:R-:W-:Y:S01]  /*4250*/  UIMAD UR7, UR30, UR8, UR7 ;  /* 0x000000081e0772a4 */ /* 0x000fe2000f8e0207 */
[----:B------:R-:W-:Y:S02]  /*4260*/  @!UP0 UMOV UR5, UR9 ;  /* 0x0000000900058c82 */ /* 0x000fe40008000000 */
[----:B------:R-:W-:Y:S02]  /*4270*/  UIMAD UR13, UR5, UR16, UR13 ;  /* 0x00000010050d72a4 */ /* 0x000fe4000f8e020d */
[----:B------:R-:W-:Y:S11]  /*4280*/  UIMAD UR7, UR6, UR30, UR7 ;  /* 0x0000001e060772a4 */ /* 0x000ff6000f8e0207 */
[----:B------:R-:W-:Y:S01]  /*4290*/  @!UPT UIADD3 URZ, UPT, UPT, URZ, URZ, URZ ;  /* 0x000000fffffff290 */ /* 0x000fe2000fffe0ff */
.L_x_77:
[----:B------:R-:W2:Y:S01]  /*42a0*/  @!UP2 LDCU.128 UR20, c[0x0][0xb10] ;  /* 0x00016200ff14a7ac */ /* 0x000ea20008000c00 */
[C---:B----4-:R-:W-:Y:S02]  /*42b0*/  ISETP.NE.U32.AND P1, PT, R4.reuse, RZ, PT ;  /* 0x000000ff0400720c */ /* 0x050fe40003f25070 */
[----:B------:R-:W-:Y:S02]  /*42c0*/  ISETP.NE.U32.AND P0, PT, R4, RZ, PT ;  /* 0x000000ff0400720c */ /* 0x000fe40003f05070 */
[C---:B------:R-:W-:Y:S02]  /*42d0*/  ISETP.NE.AND.EX P1, PT, R5.reuse, RZ, PT, P1 ;  /* 0x000000ff0500720c */ /* 0x040fe40003f25310 */
[----:B------:R-:W-:Y:S01]  /*42e0*/  ISETP.NE.AND.EX P0, PT, R5, RZ, PT, P0 ;  /* 0x000000ff0500720c */ /* 0x000fe20003f05300 */
[----:B------:R-:W3:Y:S01]  /*42f0*/  @!UP2 LDCU UR5, c[0x0][0xb0c] ;  /* 0x00016180ff05a7ac */ /* 0x000ee20008000800 */
[----:B------:R-:W-:Y:S01]  /*4300*/  SHF.L.U32 R6, R15, 0x1f, RZ ;  /* 0x0000001f0f067819 */ /* 0x000fe200000006ff */
[----:B--2---:R-:W-:Y:S07]  /*4310*/  UIMAD.WIDE.U32 UR8, UR13, UR20, URZ ;  /* 0x000000140d0872a5 */ /* 0x004fee000f8e00ff */
[----:B------:R-:W-:Y:S01]  /*4320*/  @!UP2 UMOV UR4, UR9 ;  /* 0x000000090004ac82 */ /* 0x000fe20008000000 */
[----:B---3--:R-:W-:Y:S02]  /*4330*/  @!UP2 UISETP.NE.AND UP0, UPT, UR5, 0x1, UPT ;  /* 0x000000010500a88c */ /* 0x008fe4000bf05270 */
[----:B------:R-:W-:Y:S02]  /*4340*/  @!UP2 USHF.R.U32.HI UR4, URZ, UR21, UR4 ;  /* 0x00000015ff04a299 */ /* 0x000fe40008011604 */
[----:B------:R-:W-:Y:S02]  /*4350*/  UIMAD.WIDE.U32 UR8, UR7, UR23, URZ ;  /* 0x00000017070872a5 */ /* 0x000fe4000f8e00ff */
[----:B------:R-:W-:Y:S02]  /*4360*/  @!UP2 USEL UR10, UR13, UR4, !UP0 ;  /* 0x000000040d0aa287 */ /* 0x000fe4000c000000 */
[----:B------:R-:W-:Y:S03]  /*4370*/  @!UP2 UISETP.NE.AND UP0, UPT, UR22, 0x1, UPT ;  /* 0x000000011600a88c */ /* 0x000fe6000bf05270 */
[----:B------:R-:W-:Y:S02]  /*4380*/  @!UP2 UMOV UR6, UR9 ;  /* 0x000000090006ac82 */ /* 0x000fe40008000000 */
[----:B------:R-:W2:Y:S02]  /*4390*/  @!UP2 LDCU UR4, c[0x0][0xb20] ;  /* 0x00016400ff04a7ac */ /* 0x000ea40008000800 */
[----:B--2---:R-:W-:Y:S04]  /*43a0*/  @!UP2 USHF.R.U32.HI UR6, URZ, UR4, UR6 ;  /* 0x00000004ff06a299 */ /* 0x004fe80008011606 */
[----:B------:R-:W-:Y:S04]  /*43b0*/  @!UP2 USEL UR6, UR7, UR6, !UP0 ;  /* 0x000000060706a287 */ /* 0x000fe8000c000000 */
[----:B------:R-:W-:Y:S02]  /*43c0*/  @!UP2 UIADD3 UR4, UPT, UPT, -UR10, UR6, URZ ;  /* 0x000000060a04a290 */ /* 0x000fe4000fffe1ff */
[----:B------:R-:W-:Y:S02]  /*43d0*/  @!UP2 UIADD3 UR6, UPT, UPT, UR10, -UR6, URZ ;  /* 0x800000060a06a290 */ /* 0x000fe4000fffe0ff */
[----:B------:R-:W-:Y:S02]  /*43e0*/  @!UP2 UIMAD UR13, UR4, UR5, UR13 ;  /* 0x00000005040da2a4 */ /* 0x000fe4000f8e020d */
[----:B------:R-:W-:Y:S01]  /*43f0*/  @!UP2 UIMAD UR7, UR6, UR22, UR7 ;  /* 0x000000160607a2a4 */ /* 0x000fe2000f8e0207 */
[----:B------:R-:W-:Y:S11]  /*4400*/  BRA.U UP3, `(.L_x_78) ;  /* 0x0000000103107547 */ /* 0x000ff6000b800000 */
[----:B------:R-:W-:Y:S04]  /*4410*/  MOV R7, UR34 ;  /* 0x0000002200077c02 */ /* 0x000fe80008000f00 */
[----:B------:R-:W-:Y:S04]  /*4420*/  SHF.L.U32 R7, R7, 0x1f, RZ ;  /* 0x0000001f07077819 */ /* 0x000fe800000006ff */
[----:B------:R-:W2:Y:S02]  /*4430*/  SYNCS.PHASECHK.TRANS64.TRYWAIT P2, [UR17+0x68], R7 ;  /* 0x00006807ff0075a7 */ /* 0x000ea40008041111 */
[----:B--2---:R-:W-:Y:S05]  /*4440*/  @!P2 BRA `(.L_x_79) ;  /* 0x00000030005ca947 */ /* 0x004fea0003800000 */
.L_x_78:
[----:B------:R-:W-:Y:S05]  /*4450*/  @!P1 BRA `(.L_x_80) ;  /* 0x0000000000309947 */ /* 0x000fea0003800000 */
[----:B------:R-:W-:Y:S01]  /*4460*/  ISETP.NE.U32.AND P1, PT, R2, RZ, PT ;  /* 0x000000ff0200720c */ /* 0x000fe20003f25070 */
[----:B------:R-:W2:Y:S01]  /*4470*/  LDCU.64 UR4, c[0x0][0x358] ;  /* 0x00006b00ff0477ac */ /* 0x000ea20008000a00 */
[----:B------:R-:W-:Y:S02]  /*4480*/  IMAD.MOV.U32 R141, RZ, RZ, 0x1 ;  /* 0x00000001ff8d7424 */ /* 0x000fe400078e00ff */
[----:B------:R-:W-:Y:S11]  /*4490*/  ISETP.NE.AND.EX P1, PT, R3, RZ, PT, P1 ;  /* 0x000000ff0300720c */ /* 0x000ff60003f25310 */
[----:B------:R-:W-:Y:S02]  /*44a0*/  @!UPT UIADD3 URZ, UPT, UPT, URZ, URZ, URZ ;  /* 0x000000fffffff290 */ /* 0x000fe4000fffe0ff */
[----:B------:R-:W3:Y:S01]  /*44b0*/  @P1 LDC.64 R8, c[0x0][0x888] ;  /* 0x00022200ff081b82 */ /* 0x000ee20000000a00 */
[----:B-1----:R-:W-:Y:S04]  /*44c0*/  @P1 IMAD R0, R4, UR36, RZ ;  /* 0x0000002404001c24 */ /* 0x002fe8000f8e02ff */
[----:B---3--:R-:W-:Y:S04]  /*44d0*/  @P1 IMAD.WIDE R8, R0, 0x4, R8 ;  /* 0x0000000400081825 */ /* 0x008fe800078e0208 */
[----:B------:R-:W-:Y:S01]  /*44e0*/  HFMA2 R0, -RZ, RZ, 0, 5.9604644775390625e-08 ;  /* 0x00000001ff007431 */ /* 0x000fe200000001ff */
[----:B--2--5:R2:W5:Y:S04]  /*44f0*/  @P1 LDG.E R71, desc[UR4][R8.64] ;  /* 0x0000000408471981 */ /* 0x024568000c1e1900 */
[----:B------:R-:W-:Y:S01]  /*4500*/  @!P1 PRMT R141, R0, 0x7610, R141 ;  /* 0x00007610008d9816 */ /* 0x000fe2000000008d */
[----:B--2---:R-:W3:Y:S06]  /*4510*/  @!P1 LDC R71, c[0x0][0x880] ;  /* 0x00022000ff479b82 */ /* 0x004eec0000000800 */
.L_x_80:
[----:B---3-5:R-:W-:Y:S01]  /*4520*/  @!P0 FSETP.EQ.AND P1, PT, R71, RZ, PT ;  /* 0x000000ff4700820b */ /* 0x028fe20003f22000 */
[----:B------:R-:W-:Y:S01]  /*4530*/  @!UPT UIADD3 URZ, UPT, UPT, URZ, URZ, URZ ;  /* 0x000000fffffff290 */ /* 0x000fe2000fffe0ff */
[----:B------:R-:W-:Y:S11]  /*4540*/  @!P0 BRA `(.L_x_81) ;  /* 0x0000000000188947 */ /* 0x000ff60003800000 */
[----:B------:R-:W-:Y:S02]  /*4550*/  LOP3.LUT P0, RZ, R141, 0xff, RZ, 0xc0, !PT ;  /* 0x000000ff8dff7812 */ /* 0x000fe4000780c0ff */
[----:B------:R-:W-:Y:S04]  /*4560*/  ISETP.NE.U32.AND P1, PT, R2, RZ, PT ;  /* 0x000000ff0200720c */ /* 0x000fe80003f25070 */
[----:B------:R-:W-:Y:S04]  /*4570*/  ISETP.NE.AND.EX P1, PT, R3, RZ, PT, P1 ;  /* 0x000000ff0300720c */ /* 0x000fe80003f25310 */
[----:B------:R-:W-:Y:S03]  /*4580*/  PLOP3.LUT P1, PT, P1, PT, PT, 0x8, 0x80 ;  /* 0x000000000080781c */ /* 0x000fe60000f2e170 */
[----:B------:R-:W-:Y:S11]  /*4590*/  @P0 FSETP.EQ.AND P1, PT, R71, RZ, PT ;  /* 0x000000ff4700020b */ /* 0x000ff60003f22000 */
[----:B------:R-:W-:Y:S02]  /*45a0*/  @!UPT UIADD3 URZ, UPT, UPT, URZ, URZ, URZ ;  /* 0x000000fffffff290 */ /* 0x000fe4000fffe0ff */
.L_x_81:
[----:B------:R-:W2:Y:S01]  /*45b0*/  SYNCS.PHASECHK.TRANS64.TRYWAIT P0, [UR17+0x58], R6 ;  /* 0x00005806ff0075a7 */ /* 0x000ea20008001111 */
[----:B------:R-:W-:Y:S02]  /*45c0*/  ELECT P2, URZ, PT ;  /* 0x0000000000ff782f */ /* 0x000fe40003840000 */
[----:B------:R-:W-:Y:S01]  /*45d0*/  IADD3 R14, PT, PT, R14, 0x1, RZ ;  /* 0x000000010e0e7810 */ /* 0x000fe20007ffe0ff */
[----:B--2---:R-:W-:Y:S10]  /*45e0*/  @!P0 BRA `(.L_x_82) ;  /* 0x00000030000c8947 */ /* 0x004ff40003800000 */
.L_x_135:
[----:B------:R-:W-:Y:S01]  /*45f0*/  PLOP3.LUT P1, PT, P1, P2, PT, 0xf2, 0x2f ;  /* 0x00000000002f781c */ /* 0x000fe20000f25e72 */
[----:B------:R-:W-:Y:S01]  /*4600*/  UMOV UR18, 0x0 ;  /* 0x0000000000127882 */ /* 0x000fe20000000000 */
[----:B------:R-:W-:Y:S01]  /*4610*/  UMOV UR19, 0x10000000 ;  /* 0x1000000000137882 */ /* 0x000fe20000000000 */
[----:B------:R-:W-:Y:S01]  /*4620*/  UMOV UR12, UR36 ;  /* 0x00000024000c7c82 */ /* 0x000fe20008000000 */
[----:B------:R-:W-:Y:S01]  /*4630*/  LOP3.LUT R15, R15, 0x1, RZ, 0x3c, !PT ;  /* 0x000000010f0f7812 */ /* 0x000fe200078e3cff */
[----:B------:R-:W-:Y:S01]  /*4640*/  UPLOP3.LUT UP3, UPT, UPT, UPT, UPT, 0x80, 0x8 ;  /* 0x000000000008789c */ /* 0x000fe20003f6f070 */
[----:B------:R-:W-:Y:S07]  /*4650*/  UMOV UR36, UR24 ;  /* 0x0000001800247c82 */ /* 0x000fee0008000000 */
[----:B-1----:R-:W-:Y:S01]  /*4660*/  @!P1 IADD3 R6, P0, PT, R16, 0x580, RZ ;  /* 0x0000058010069810 */ /* 0x002fe20007f1e0ff */
[----:B------:R-:W-:Y:S03]  /*4670*/  VOTEU.ALL UP0, P1 ;  /* 0x0000000000ff7886 */ /* 0x000fe60000800000 */
[----:B------:R-:W-:Y:S01]  /*4680*/  @!P1 R2UR UR5, R6 ;  /* 0x00000000060592ca */ /* 0x000fe200000e0000 */
[----:B------:R-:W-:Y:S01]  /*4690*/  @!P1 IMAD.X R0, RZ, RZ, R17, P0 ;  /* 0x000000ffff009224 */ /* 0x000fe200000e0611 */
[----:B------:R-:W-:Y:S01]  /*46a0*/  @!UP0 USHF.L.U32 UR10, UR45, 0x6, URZ ;  /* 0x000000062d0a8899 */ /* 0x000fe200080006ff */
[----:B------:R-:W-:Y:S01]  /*46b0*/  ISETP.NE.AND P0, PT, R14, 0x2, PT ;  /* 0x000000020e00780c */ /* 0x000fe20003f05270 */
[----:B------:R-:W-:Y:S02]  /*46c0*/  @!UP0 USHF.L.U32 UR11, UR46, 0x7, URZ ;  /* 0x000000072e0b8899 */ /* 0x000fe400080006ff */
[----:B------:R-:W-:Y:S01]  /*46d0*/  @!P1 R2UR UR4, R0 ;  /* 0x00000000000492ca */ /* 0x000fe200000e0000 */
[----:B------:R-:W-:Y:S01]  /*46e0*/  @!UP0 UIADD3 UR8, UPT, UPT, UR17, 0x200, URZ ;  /* 0x0000020011088890 */ /* 0x000fe2000fffe0ff */
[----:B------:R-:W-:Y:S01]  /*46f0*/  SEL R0, RZ, 0x1, P0 ;  /* 0x00000001ff007807 */ /* 0x000fe20000000000 */
[----:B------:R-:W-:Y:S01]  /*4700*/  @!UP0 UIADD3 UR9, UPT, UPT, UR17, 0x50, URZ ;  /* 0x0000005011098890 */ /* 0x000fe2000fffe0ff */
[----:B------:R-:W-:Y:S01]  /*4710*/  SEL R14, R14, RZ, P0 ;  /* 0x000000ff0e0e7207 */ /* 0x000fe20000000000 */
[----:B------:R-:W-:Y:S01]  /*4720*/  VOTEU.ALL UP0, P1 ;  /* 0x0000000000ff7886 */ /* 0x000fe20000800000 */
[----:B------:R-:W-:Y:S01]  /*4730*/  LOP3.LUT R13, R13, R0, RZ, 0x3c, !PT ;  /* 0x000000000d0d7212 */ /* 0x000fe200078e3cff */
[----:B------:R-:W-:Y:S01]  /*4740*/  IMAD.U32 R6, RZ, RZ, UR5 ;  /* 0x00000005ff067e24 */ /* 0x000fe2000f8e00ff */
[----:B------:R-:W-:Y:S02]  /*4750*/  UIADD3 UR45, UPT, UPT, UR7, UR55, URZ ;  /* 0x00000037072d7290 */ /* 0x000fe4000fffe0ff */
[----:B------:R-:W-:Y:S03]  /*4760*/  UIADD3 UR46, UPT, UPT, UR13, UR58, URZ ;  /* 0x0000003a0d2e7290 */ /* 0x000fe6000fffe0ff */
[----:B------:R-:W-:Y:S01]  /*4770*/  IMAD.U32 R7, RZ, RZ, UR4 ;  /* 0x00000004ff077e24 */ /* 0x000fe2000f8e00ff */
[----:B------:R-:W-:Y:S04]  /*4780*/  @!P1 R2UR UR4, R6 ;  /* 0x00000000060492ca */ /* 0x000fe800000e0000 */
[----:B------:R-:W-:Y:S11]  /*4790*/  @!P1 R2UR UR5, R7 ;  /* 0x00000000070592ca */ /* 0x000ff600000e0000 */
[----:B------:R-:W-:Y:S02]  /*47a0*/  @!UPT UIADD3 URZ, UPT, UPT, URZ, URZ, URZ ;  /* 0x000000fffffff290 */ /* 0x000fe4000fffe0ff */
[----:B------:R2:W-:Y:S01]  /*47b0*/  @!UP0 UTMALDG.3D [UR8], [UR4], desc[UR18] ;  /* 0x00001208040085b4 */ /* 0x0005e20008011000 */
[----:B------:R2:W-:Y:S01]  /*47c0*/  @!P1 SYNCS.ARRIVE.TRANS64.RED.A0TR RZ, [UR17+0x50], R12 ;  /* 0x0000500cffff99a7 */ /* 0x0005e20008300411 */
[----:B------:R-:W-:Y:S01]  /*47d0*/  SYNCS.ARRIVE.TRANS64.RED.A1T0 RZ, [UR27], RZ ;  /* 0x000000ffffff79a7 */ /* 0x000fe2000810041b */
[----:B------:R-:W-:Y:S05]  /*47e0*/  BRA.U UP1, `(.L_x_83) ;  /* 0xfffffff5018c7547 */ /* 0x000fea000b83ffff */
[----:B------:R-:W-:Y:S07]  /*47f0*/  MOV R0, UR17 ;  /* 0x0000001100007c02 */ /* 0x000fee0008000f00 */
.L_x_84:
[----:B-1----:R-:W-:-:S04]  /*4800*/  SHF.L.U32 R2, R15, 0x1f, RZ ;  /* 0x0000001f0f027819 */ /* 0x002fc800000006ff */
[----:B------:R1:W3:Y:S03]  /*4810*/  SYNCS.PHASECHK.TRANS64.TRYWAIT P0, [R0+URZ+0x58], R2 ;  /* 0x00005802000075a7 */ /* 0x0002e600080011ff */
[----:B---3--:R-:W-:Y:S05]  /*4820*/  @!P0 NANOSLEEP.SYNCS 0x989680 ;  /* 0x009896800000895d */ /* 0x008fea0003900000 */
[----:B------:R-:W3:Y:S02]  /*4830*/  @!P0 SYNCS.PHASECHK.TRANS64 P0, [R0+URZ+0x58], R2 ;  /* 0x00005802000085a7 */ /* 0x000ee400080010ff */
[----:B--23--:R-:W-:Y:S05]  /*4840*/  @P0 EXIT ;  /* 0x000000000000094d */ /* 0x00cfea0003800000 */
[----:B------:R-:W-:Y:S05]  /*4850*/  BRA `(.L_x_84) ;  /* 0xfffffffc00e87947 */ /* 0x000fea000383ffff */
.L_x_75:
[----:B------:R-:W-:-:S06]  /*4860*/  UISETP.GE.AND UP0, UPT, UR22, 0x4, UPT ;  /* 0x000000041600788c */ /* 0x000fcc000bf06270 */
[----:B------:R-:W-:-:S13]  /*4870*/  PLOP3.LUT P0, PT, PT, PT, UP0, 0x80, 0x8 ;  /* 0x000000000008781c */ /* 0x000fda0003f0f008 */
[----:B------:R-:W-:Y:S05]  /*4880*/  @!P0 EXIT ;  /* 0x000000000000894d */ /* 0x000fea0003800000 */
[----:B------:R-:W-:Y:S01]  /*4890*/  BAR.SYNC.DEFER_BLOCKING 0x6, 0xa0 ;  /* 0x0182800000007b1d */ /* 0x000fe20000010000 */
[C---:B------:R-:W-:Y:S02]  /*48a0*/  IMAD.SHL.U32 R4, R131.reuse, 0x40, RZ ;  /* 0x0000004083047824 */ /* 0x040fe400078e00ff */
[----:B------:R-:W-:Y:S02]  /*48b0*/  HFMA2 R68, -RZ, RZ, 0, 0 ;  /* 0x00000000ff447431 */ /* 0x000fe400000001ff */
[C---:B------:R-:W-:Y:S01]  /*48c0*/  IMAD.SHL.U32 R140, R131.reuse, 0x8, RZ ;  /* 0x00000008838c7824 */ /* 0x040fe200078e00ff */
[----:B------:R-:W-:Y:S01]  /*48d0*/  CS2R R144, SRZ ;  /* 0x0000000000907805 */ /* 0x000fe2000001ff00 */
[C---:B------:R-:W-:Y:S01]  /*48e0*/  IMAD.SHL.U32 R147, R131.reuse, 0x10, RZ ;  /* 0x0000001083937824 */ /* 0x040fe200078e00ff */
[----:B------:R-:W-:Y:S01]  /*48f0*/  UMOV UR44, 0x400 ;  /* 0x00000400002c7882 */ /* 0x000fe20000000000 */
[----:B------:R-:W-:Y:S01]  /*4900*/  LOP3.LUT R5, R4, 0x180, RZ, 0xc0, !PT ;  /* 0x0000018004057812 */ /* 0x000fe200078ec0ff */
[----:B------:R-:W-:Y:S01]  /*4910*/  ULEA UR44, UR61, UR44, 0x18 ;  /* 0x0000002c3d2c7291 */ /* 0x000fe2000f8ec0ff */
[----:B------:R-:W1:Y:S01]  /*4920*/  LDC.64 R136, c[0x0][0x888] ;  /* 0x00022200ff887b82 */ /* 0x000e620000000a00 */
[----:B------:R-:W-:Y:S01]  /*4930*/  IMAD.U32 R69, R131, 0x10000, RZ ;  /* 0x0001000083457824 */ /* 0x000fe200078e00ff */
[----:B------:R-:W-:Y:S01]  /*4940*/  LOP3.LUT R140, R5, 0x30, R140, 0xf8, !PT ;  /* 0x00000030058c7812 */ /* 0x000fe200078ef88c */
[----:B------:R-:W-:Y:S01]  /*4950*/  UIADD3 UR4, UPT, UPT, UR44, 0x2200, URZ ;  /* 0x000022002c047890 */ /* 0x000fe2000fffe0ff */
[----:B------:R-:W-:Y:S01]  /*4960*/  LOP3.LUT R149, R147, 0x20, RZ, 0xc0, !PT ;  /* 0x0000002093957812 */ /* 0x000fe200078ec0ff */
[----:B------:R-:W-:Y:S01]  /*4970*/  IMAD.MOV.U32 R146, RZ, RZ, RZ ;  /* 0x000000ffff927224 */ /* 0x000fe200078e00ff */
[----:B------:R-:W-:Y:S01]  /*4980*/  LOP3.LUT R140, R140, 0x1e40, R4, 0xf8, !PT ;  /* 0x00001e408c8c7812 */ /* 0x000fe200078ef804 */
[----:B------:R-:W-:Y:S01]  /*4990*/  IMAD.MOV.U32 R143, RZ, RZ, RZ ;  /* 0x000000ffff8f7224 */ /* 0x000fe200078e00ff */
[----:B------:R-:W2:Y:S01]  /*49a0*/  LDC.64 R138, c[0x0][0x890] ;  /* 0x00022400ff8a7b82 */ /* 0x000ea20000000a00 */
[----:B------:R-:W-:Y:S01]  /*49b0*/  LOP3.LUT R69, R69, 0x600000, RZ, 0xc0, !PT ;  /* 0x0060000045457812 */ /* 0x000fe200078ec0ff */
[----:B------:R-:W3:Y:S01]  /*49c0*/  LDCU UR53, c[0x0][0x370] ;  /* 0x00006e00ff3577ac */ /* 0x000ee20008000800 */
[----:B------:R-:W-:Y:S01]  /*49d0*/  VIADD R148, R140, UR44 ;  /* 0x0000002c8c947c36 */ /* 0x000fe20008000000 */
[----:B------:R-:W-:-:S02]  /*49e0*/  LOP3.LUT R147, R147, 0x40, RZ, 0xc0, !PT ;  /* 0x0000004093937812 */ /* 0x000fc400078ec0ff */
[----:B------:R-:W-:Y:S01]  /*49f0*/  MOV R150, UR4 ;  /* 0x0000000400967c02 */ /* 0x000fe20008000f00 */
[----:B------:R-:W4:Y:S01]  /*4a00*/  LDS R0, [UR44+0x120] ;  /* 0x0001202cff007984 */ /* 0x000f220008000800 */
[----:B------:R-:W1:Y:S01]  /*4a10*/  LDC.64 R134, c[0x0][0x8b0] ;  /* 0x00022c00ff867b82 */ /* 0x000e620000000a00 */
[--C-:B------:R-:W-:Y:S01]  /*4a20*/  IADD3 R149, PT, PT, -R149, 0x200, R148.reuse ;  /* 0x0000020095957810 */ /* 0x100fe20007ffe194 */
[----:B------:R-:W1:Y:S01]  /*4a30*/  LDCU.64 UR62, c[0x0][0x348] ;  /* 0x00006900ff3e77ac */ /* 0x000e620008000a00 */
[----:B------:R-:W-:-:S03]  /*4a40*/  IADD3 R148, PT, PT, -R147, 0x200, R148 ;  /* 0x0000020093947810 */ /* 0x000fc60007ffe194 */
[----:B------:R-:W-:Y:S01]  /*4a50*/  IMAD.IADD R147, R149, 0x1, -R147 ;  /* 0x0000000195937824 */ /* 0x000fe200078e0a93 */
[----:B------:R-:W1:Y:S01]  /*4a60*/  LDCU UR41, c[0x0][0xb0c] ;  /* 0x00016180ff2977ac */ /* 0x000e620008000800 */
[----:B------:R-:W1:Y:S01]  /*4a70*/  LDC.64 R132, c[0x0][0x8a8] ;  /* 0x00022a00ff847b82 */ /* 0x000e620000000a00 */
[----:B------:R-:W1:Y:S01]  /*4a80*/  LDCU UR39, c[0x0][0xb30] ;  /* 0x00016600ff2777ac */ /* 0x000e620008000800 */
[----:B------:R-:W1:Y:S01]  /*4a90*/  LDCU.64 UR56, c[0x0][0x888] ;  /* 0x00011100ff3877ac */ /* 0x000e620008000a00 */
[----:B------:R-:W1:Y:S01]  /*4aa0*/  LDCU.64 UR42, c[0x0][0xb28] ;  /* 0x00016500ff2a77ac */ /* 0x000e620008000a00 */
[----:B------:R-:W1:Y:S01]  /*4ab0*/  LDCU.128 UR48, c[0x0][0xb10] ;  /* 0x00016200ff3077ac */ /* 0x000e620008000c00 */
[----:B------:R-:W1:Y:S01]  /*4ac0*/  LDCU UR52, c[0x0][0x374] ;  /* 0x00006e80ff3477ac */ /* 0x000e620008000800 */
[----:B------:R-:W-:Y:S01]  /*4ad0*/  UIADD3 UR59, UPT, UPT, UR44, 0x200, URZ ;  /* 0x000002002c3b7890 */ /* 0x000fe2000fffe0ff */
[----:B---34-:R-:W-:-:S11]  /*4ae0*/  IMAD.IADD R69, R0, 0x1, R69 ;  /* 0x0000000100457824 */ /* 0x018fd600078e0245 */
.L_x_102:
[----:B------:R-:W-:Y:S02]  /*4af0*/  LEA R3, R143, UR44, 0x3 ;  /* 0x0000002c8f037c11 */ /* 0x000fe4000f8e18ff */
[----:B------:R-:W-:Y:S02]  /*4b00*/  SHF.L.U32 R0, R145, 0x1f, RZ ;  /* 0x0000001f91007819 */ /* 0x000fe400000006ff */
[----:B-1----:R-:W-:Y:S02]  /*4b10*/  LEA R4, R143, UR44, 0x4 ;  /* 0x0000002c8f047c11 */ /* 0x002fe4000f8e20ff */
[----:B------:R-:W3:Y:S02]  /*4b20*/  SYNCS.PHASECHK.TRANS64.TRYWAIT P0, [R3+URZ+0x70], R0 ;  /* 0x00007000030075a7 */ /* 0x000ee400080011ff */
[----:B--23--:R-:W-:Y:S05]  /*4b30*/  @!P0 BRA `(.L_x_85) ;  /* 0x0000002800d08947 */ /* 0x00cfea0003800000 */
.L_x_136:
[----:B------:R-:W4:Y:S01]  /*4b40*/  LDS.128 R4, [R4+0x100] ;  /* 0x0001000004047984 */ /* 0x000f220000000c00 */
[----:B------:R-:W-:Y:S01]  /*4b50*/  UISETP.GE.AND UP0, UPT, UR40, 0x1, UPT ;  /* 0x000000012800788c */ /* 0x000fe2000bf06270 */
[----:B------:R-:W-:Y:S01]  /*4b60*/  @!PT LDS RZ, [RZ] ;  /* 0x00000000fffff984 */ /* 0x000fe20000000800 */
[----:B------:R-:W-:Y:S01]  /*4b70*/  @!PT LDS RZ, [RZ] ;  /* 0x00000000fffff984 */ /* 0x000fe20000000800 */
[----:B------:R-:W-:Y:S01]  /*4b80*/  @!PT LDS RZ, [RZ] ;  /* 0x00000000fffff984 */ /* 0x000fe20000000800 */
[----:B------:R-:W-:Y:S01]  /*4b90*/  @!PT LDS RZ, [RZ] ;  /* 0x00000000fffff984 */ /* 0x000fe20000000800 */
[----:B------:R1:W-:Y:S06]  /*4ba0*/  MEMBAR.ALL.CTA ;  /* 0x0000000000007992 */ /* 0x0003ec0000008000 */
[----:B-1----:R-:W1:Y:S01]  /*4bb0*/  FENCE.VIEW.ASYNC.S ;  /* 0x00000000000073c6 */ /* 0x002e620000000000 */
[----:B----4-:R-:W-:Y:S11]  /*4bc0*/  LOP3.LUT P0, RZ, R6, 0x1, RZ, 0xc0, !PT ;  /* 0x0000000106ff7812 */ /* 0x010ff6000780c0ff */
[----:B------:R-:W-:Y:S02]  /*4bd0*/  @!UPT UIADD3 URZ, UPT, UPT, URZ, URZ, URZ ;  /* 0x000000fffffff290 */ /* 0x000fe4000fffe0ff */
[----:B-1----:R-:W-:Y:S01]  /*4be0*/  VOTEU.ANY UP1, P0 ;  /* 0x0000000000ff7886 */ /* 0x002fe20000020100 */
[----:B------:R-:W-:Y:S01]  /*4bf0*/  PLOP3.LUT P0, PT, PT, PT, UP1, 0x80, 0x8 ;  /* 0x000000000008781c */ /* 0x000fe20003f0f018 */
[----:B------:R-:W-:Y:S11]  /*4c00*/  UP2UR UR47, UPR, URZ, 0x2 ;  /* 0x00000002ff2f7883 */ /* 0x000ff60008000000 */
[----:B------:R-:W-:Y:S01]  /*4c10*/  @!UPT UIADD3 URZ, UPT, UPT, URZ, URZ, URZ ;  /* 0x000000fffffff290 */ /* 0x000fe2000fffe0ff */
[----:B---3--:R-:W-:Y:S02]  /*4c20*/  @P0 SHF.R.U32.HI R0, RZ, 0x10, R5 ;  /* 0x00000010ff000819 */ /* 0x008fe40000011605 */
        /* <DEDUP_REMOVED lines=12> */
[----:B------:R-:W3:Y:S01]  /*4cf0*/  LDCU UR12, c[0x0][0xb20] ;  /* 0x00016400ff0c77ac */ /* 0x000ee20008000800 */
[----:B------:R-:W-:Y:S02]  /*4d00*/  UIMAD.WIDE.U32 UR4, UR52, UR51, URZ ;  /* 0x00000033340472a5 */ /* 0x000fe4000f8e00ff */
[----:B------:R-:W-:Y:S02]  /*4d10*/  UIMAD.WIDE.U32 UR6, UR53, UR48, URZ ;  /* 0x00000030350672a5 */ /* 0x000fe4000f8e00ff */
[----:B------:R-:W-:Y:S02]  /*4d20*/  UISETP.NE.AND UP0, UPT, UR50, 0x1, UPT ;  /* 0x000000013200788c */ /* 0x000fe4000bf05270 */
[----:B------:R-:W-:Y:S02]  /*4d30*/  UIMAD.WIDE.U32 UR8, UR37, UR51, URZ ;  /* 0x00000033250872a5 */ /* 0x000fe4000f8e00ff */
[----:B------:R-:W-:Y:S02]  /*4d40*/  UIMAD.WIDE.U32 UR10, UR38, UR48, URZ ;  /* 0x00000030260a72a5 */ /* 0x000fe4000f8e00ff */
[----:B------:R-:W-:Y:S02]  /*4d50*/  UISETP.NE.AND UP1, UPT, UR41, 0x1, UPT ;  /* 0x000000012900788c */ /* 0x000fe4000bf25270 */
[----:B------:R-:W-:Y:S01]  /*4d60*/  UISETP.NE.AND UP2, UPT, UR40, 0x1, UPT ;  /* 0x000000012800788c */ /* 0x000fe2000bf45270 */
[----:B------:R-:W-:Y:S02]  /*4d70*/  UMOV UR4, UR5 ;  /* 0x0000000500047c82 */ /* 0x000fe40008000000 */
[----:B---3--:R-:W-:Y:S03]  /*4d80*/  USHF.R.U32.HI UR5, URZ, UR12, UR4 ;  /* 0x0000000cff057299 */ /* 0x008fe60008011604 */
[----:B------:R-:W-:Y:S02]  /*4d90*/  UMOV UR4, UR7 ;  /* 0x0000000700047c82 */ /* 0x000fe40008000000 */
[----:B------:R-:W-:Y:S02]  /*4da0*/  USHF.R.U32.HI UR7, URZ, UR49, UR4 ;  /* 0x00000031ff077299 */ /* 0x000fe40008011604 */
[----:B------:R-:W-:Y:S02]  /*4db0*/  USEL UR4, UR52, UR5, !UP0 ;  /* 0x0000000534047287 */ /* 0x000fe4000c000000 */
[----:B------:R-:W-:Y:S01]  /*4dc0*/  USEL UR7, UR53, UR7, !UP1 ;  /* 0x0000000735077287 */ /* 0x000fe2000c800000 */
[----:B------:R-:W-:Y:S01]  /*4dd0*/  UMOV UR5, UR9 ;  /* 0x0000000900057c82 */ /* 0x000fe20008000000 */
[----:B------:R-:W-:Y:S02]  /*4de0*/  UIMAD.WIDE.U32 UR8, UR4, UR42, URZ ;  /* 0x0000002a040872a5 */ /* 0x000fe4000f8e00ff */
[----:B------:R-:W-:Y:S03]  /*4df0*/  USHF.R.U32.HI UR6, URZ, UR12, UR5 ;  /* 0x0000000cff067299 */ /* 0x000fe60008011605 */
[----:B------:R-:W-:Y:S01]  /*4e00*/  UMOV UR5, UR11 ;  /* 0x0000000b00057c82 */ /* 0x000fe20008000000 */
[----:B------:R-:W-:Y:S02]  /*4e10*/  UIMAD.WIDE.U32 UR10, UR7, UR42, URZ ;  /* 0x0000002a070a72a5 */ /* 0x000fe4000f8e00ff */
[----:B------:R-:W-:Y:S02]  /*4e20*/  USHF.R.U32.HI UR12, URZ, UR49, UR5 ;  /* 0x00000031ff0c7299 */ /* 0x000fe40008011605 */
[----:B------:R-:W-:Y:S01]  /*4e30*/  USEL UR6, UR37, UR6, !UP0 ;  /* 0x0000000625067287 */ /* 0x000fe2000c000000 */
[----:B------:R-:W-:Y:S02]  /*4e40*/  UMOV UR5, UR9 ;  /* 0x0000000900057c82 */ /* 0x000fe40008000000 */
[----:B------:R-:W-:Y:S01]  /*4e50*/  UMOV UR10, UR11 ;  /* 0x0000000b000a7c82 */ /* 0x000fe20008000000 */
[----:B------:R-:W-:Y:S02]  /*4e60*/  @UP2 USHF.R.U32.HI UR4, URZ, UR43, UR5 ;  /* 0x0000002bff042299 */ /* 0x000fe40008011605 */
[----:B------:R-:W-:Y:S02]  /*4e70*/  @UP2 USHF.R.U32.HI UR7, URZ, UR43, UR10 ;  /* 0x0000002bff072299 */ /* 0x000fe4000801160a */
[----:B------:R-:W-:Y:S02]  /*4e80*/  UIMAD UR4, UR40, UR4, URZ ;  /* 0x00000004280472a4 */ /* 0x000fe4000f8e02ff */
[----:B------:R-:W-:Y:S02]  /*4e90*/  UIMAD.WIDE.U32 UR10, UR6, UR42, URZ ;  /* 0x0000002a060a72a5 */ /* 0x000fe4000f8e00ff */
[----:B------:R-:W-:Y:S02]  /*4ea0*/  USEL UR5, UR38, UR12, !UP1 ;  /* 0x0000000c26057287 */ /* 0x000fe4000c800000 */
[----:B------:R-:W-:Y:S02]  /*4eb0*/  UIMAD UR8, UR40, UR7, URZ ;  /* 0x00000007280872a4 */ /* 0x000fe4000f8e02ff */
[----:B------:R-:W-:Y:S03]  /*4ec0*/  UISETP.GE.AND UP0, UPT, UR6, UR4, UPT ;  /* 0x000000040600728c */ /* 0x000fe6000bf06270 */
[----:B------:R-:W-:Y:S01]  /*4ed0*/  UMOV UR4, UR11 ;  /* 0x0000000b00047c82 */ /* 0x000fe20008000000 */
[----:B------:R-:W-:Y:S02]  /*4ee0*/  UISETP.GE.OR UP0, UPT, UR5, UR8, UP0 ;  /* 0x000000080500728c */ /* 0x000fe40008706670 */
[----:B------:R-:W-:Y:S02]  /*4ef0*/  USHF.R.U32.HI UR4, URZ, UR43, UR4 ;  /* 0x0000002bff047299 */ /* 0x000fe40008011604 */
[----:B------:R-:W-:Y:S02]  /*4f00*/  UIMAD.WIDE.U32 UR8, UR5, UR42, URZ ;  /* 0x0000002a050872a5 */ /* 0x000fe4000f8e00ff */
[----:B------:R-:W-:Y:S02]  /*4f10*/  USEL UR11, UR6, UR4, !UP2 ;  /* 0x00000004060b7287 */ /* 0x000fe4000d000000 */
[----:B------:R-:W-:Y:S02]  /*4f20*/  UIADD3 UR8, UPT, UPT, -UR5, URZ, URZ ;  /* 0x000000ff05087290 */ /* 0x000fe4000fffe1ff */
[----:B------:R-:W-:Y:S01]  /*4f30*/  UIADD3 UR10, UPT, UPT, -UR11, URZ, URZ ;  /* 0x000000ff0b0a7290 */ /* 0x000fe2000fffe1ff */
[----:B------:R-:W-:Y:S01]  /*4f40*/  @!UP0 UMOV UR4, UR9 ;  /* 0x0000000900048c82 */ /* 0x000fe20008000000 */
[----:B------:R-:W-:Y:S02]  /*4f50*/  UIADD3 UR9, UPT, UPT, -UR6, URZ, URZ ;  /* 0x000000ff06097290 */ /* 0x000fe4000fffe1ff */
[----:B------:R-:W-:Y:S02]  /*4f60*/  @!UP0 USHF.R.U32.HI UR4, URZ, UR43, UR4 ;  /* 0x0000002bff048299 */ /* 0x000fe40008011604 */
[----:B------:R-:W-:Y:S02]  /*4f70*/  UIMAD UR10, UR40, UR10, UR6 ;  /* 0x0000000a280a72a4 */ /* 0x000fe4000f8e0206 */
[----:B------:R-:W-:Y:S04]  /*4f80*/  @!UP0 USEL UR4, UR5, UR4, !UP2 ;  /* 0x0000000405048287 */ /* 0x000fe8000d000000 */
[----:B------:R-:W-:Y:S02]  /*4f90*/  @!UP0 UIMAD UR10, UR7, UR10, UR4 ;  /* 0x0000000a070a82a4 */ /* 0x000fe4000f8e0204 */
[----:B------:R-:W-:Y:S02]  /*4fa0*/  @!UP0 UIADD3 UR11, UPT, UPT, UR11, -UR4, URZ ;  /* 0x800000040b0b8290 */ /* 0x000fe4000fffe0ff */
[----:B------:R-:W-:Y:S02]  /*4fb0*/  UIMAD UR7, UR41, UR8, UR38 ;  /* 0x00000008290772a4 */ /* 0x000fe4000f8e0226 */
[----:B------:R-:W-:Y:S02]  /*4fc0*/  @!UP0 UIMAD UR6, UR11, UR40, UR5 ;  /* 0x000000280b0682a4 */ /* 0x000fe4000f8e0205 */
[----:B------:R-:W-:Y:S01]  /*4fd0*/  UIMAD UR4, UR50, UR9, UR37 ;  /* 0x00000009320472a4 */ /* 0x000fe2000f8e0225 */
[----:B------:R-:W-:Y:S02]  /*4fe0*/  @!UP0 UMOV UR5, UR10 ;  /* 0x0000000a00058c82 */ /* 0x000fe40008000000 */
[----:B------:R-:W-:Y:S02]  /*4ff0*/  UIMAD UR38, UR5, UR41, UR7 ;  /* 0x00000029052672a4 */ /* 0x000fe4000f8e0207 */
[----:B------:R-:W-:Y:S11]  /*5000*/  UIMAD UR37, UR6, UR50, UR4 ;  /* 0x00000032062572a4 */ /* 0x000ff6000f8e0204 */
[----:B------:R-:W-:Y:S01]  /*5010*/  @!UPT UIADD3 URZ, UPT, UPT, URZ, URZ, URZ ;  /* 0x000000fffffff290 */ /* 0x000fe2000fffe0ff */
.L_x_86:
[----:B------:R-:W-:Y:S01]  /*5020*/  UISETP.NE.AND UP0, UPT, UR39, 0x1, UPT ;  /* 0x000000012700788c */ /* 0x000fe2000bf05270 */
[----:B------:R-:W-:Y:S10]  /*5030*/  IADD3 R143, PT, PT, R143, 0x1, RZ ;  /* 0x000000018f8f7810 */ /* 0x000ff40007ffe0ff */
[----:B------:R-:W3:Y:S01]  /*5040*/  @!UP0 LDCU.128 UR12, c[0x0][0xb10] ;  /* 0x00016200ff0c87ac */ /* 0x000ee20008000c00 */
[----:B------:R-:W4:Y:S01]  /*5050*/  @!UP0 LDCU UR5, c[0x0][0xb0c] ;  /* 0x00016180ff0587ac */ /* 0x000f220008000800 */
[----:B------:R-:W2:Y:S01]  /*5060*/  @!UP0 LDCU UR10, c[0x0][0xb20] ;  /* 0x00016400ff0a87ac */ /* 0x000ea20008000800 */
[----:B---3--:R-:W-:Y:S02]  /*5070*/  UIMAD.WIDE.U32 UR8, UR38, UR12, URZ ;  /* 0x0000000c260872a5 */ /* 0x008fe4000f8e00ff */
[----:B------:R-:W-:Y:S02]  /*5080*/  UIMAD.WIDE.U32 UR6, UR37, UR15, URZ ;  /* 0x0000000f250672a5 */ /* 0x000fe4000f8e00ff */
[----:B------:R-:W-:Y:S03]  /*5090*/  @!UP0 UISETP.NE.AND UP1, UPT, UR14, 0x1, UPT ;  /* 0x000000010e00888c */ /* 0x000fe6000bf25270 */
[----:B------:R-:W-:Y:S01]  /*50a0*/  @!UP0 UMOV UR4, UR9 ;  /* 0x0000000900048c82 */ /* 0x000fe20008000000 */
[----:B----4-:R-:W-:Y:S02]  /*50b0*/  @!UP0 UISETP.NE.AND UP2, UPT, UR5, 0x1, UPT ;  /* 0x000000010500888c */ /* 0x010fe4000bf45270 */
[----:B------:R-:W-:Y:S01]  /*50c0*/  @!UP0 USHF.R.U32.HI UR4, URZ, UR13, UR4 ;  /* 0x0000000dff048299 */ /* 0x000fe20008011604 */
[----:B------:R-:W-:Y:S02]  /*50d0*/  @!UP0 UMOV UR6, UR7 ;  /* 0x0000000700068c82 */ /* 0x000fe40008000000 */
[----:B--2---:R-:W-:Y:S02]  /*50e0*/  @!UP0 USHF.R.U32.HI UR6, URZ, UR10, UR6 ;  /* 0x0000000aff068299 */ /* 0x004fe40008011606 */
[----:B------:R-:W-:Y:S02]  /*50f0*/  @!UP0 USEL UR7, UR38, UR4, !UP2 ;  /* 0x0000000426078287 */ /* 0x000fe4000d000000 */
[----:B------:R-:W-:Y:S04]  /*5100*/  @!UP0 USEL UR6, UR37, UR6, !UP1 ;  /* 0x0000000625068287 */ /* 0x000fe8000c800000 */
[----:B------:R-:W-:Y:S02]  /*5110*/  @!UP0 UIADD3 UR4, UPT, UPT, -UR7, UR6, URZ ;  /* 0x0000000607048290 */ /* 0x000fe4000fffe1ff */
[----:B------:R-:W-:Y:S02]  /*5120*/  @!UP0 UIADD3 UR6, UPT, UPT, UR7, -UR6, URZ ;  /* 0x8000000607068290 */ /* 0x000fe4000fffe0ff */
[----:B------:R-:W-:Y:S02]  /*5130*/  @!UP0 UIMAD UR38, UR4, UR5, UR38 ;  /* 0x00000005042682a4 */ /* 0x000fe4000f8e0226 */
[----:B------:R-:W-:Y:S02]  /*5140*/  @!UP0 UIMAD UR37, UR6, UR14, UR37 ;  /* 0x0000000e062582a4 */ /* 0x000fe4000f8e0225 */
[----:B------:R-:W-:Y:S09]  /*5150*/  ULOP3.LUT UP0, URZ, UR59, 0x1b0, URZ, 0xc0, !UPT ;  /* 0x000001b03bff7892 */ /* 0x000ff2000f80c0ff */
[----:B------:R-:W-:Y:S05]  /*5160*/  BRA.U !UP0, `(.L_x_87) ;  /* 0x0000000108407547 */ /* 0x000fea000b800000 */
[----:B------:R-:W2:Y:S01]  /*5170*/  LDCU.64 UR8, c[0x4][0x80] ;  /* 0x01001000ff0877ac */ /* 0x000ea20008000a00 */
[----:B------:R-:W-:Y:S01]  /*5180*/  MOV R3, 0x0 ;  /* 0x0000000000037802 */ /* 0x000fe20000000f00 */
[----:B------:R-:W-:Y:S02]  /*5190*/  HFMA2 R12, -RZ, RZ, 0, 5.9604644775390625e-08 ;  /* 0x00000001ff0c7431 */ /* 0x000fe400000001ff */
[----:B------:R-:W-:Y:S02]  /*51a0*/  IMAD.MOV.U32 R8, RZ, RZ, 0x70 ;  /* 0x00000070ff087424 */ /* 0x000fe400078e00ff */
[----:B------:R-:W-:Y:S01]  /*51b0*/  IMAD.MOV.U32 R13, RZ, RZ, RZ ;  /* 0x000000ffff0d7224 */ /* 0x000fe200078e00ff */
[----:B------:R-:W3:Y:S01]  /*51c0*/  LDCU.64 UR6, c[0x4][0x88] ;  /* 0x01001100ff0677ac */ /* 0x000ee20008000a00 */
[----:B------:R-:W4:Y:S01]  /*51d0*/  LDC.64 R2, c[0x4][R3] ;  /* 0x0100000003027b82 */ /* 0x000f220000000a00 */
[----:B------:R-:W1:Y:S01]  /*51e0*/  LDCU.64 UR4, c[0x4][0x8] ;  /* 0x01000100ff0477ac */ /* 0x000e620008000a00 */
[----:B--2---:R-:W-:Y:S01]  /*51f0*/  MOV R5, UR9 ;  /* 0x0000000900057c02 */ /* 0x004fe20008000f00 */
[----:B------:R-:W-:Y:S01]  /*5200*/  IMAD.U32 R4, RZ, RZ, UR8 ;  /* 0x00000008ff047e24 */ /* 0x000fe2000f8e00ff */
[----:B---3--:R-:W-:Y:S01]  /*5210*/  MOV R7, UR7 ;  /* 0x0000000700077c02 */ /* 0x008fe20008000f00 */
[----:B------:R-:W-:Y:S01]  /*5220*/  IMAD.U32 R6, RZ, RZ, UR6 ;  /* 0x00000006ff067e24 */ /* 0x000fe2000f8e00ff */
[----:B-1----:R-:W-:Y:S01]  /*5230*/  MOV R11, UR5 ;  /* 0x00000005000b7c02 */ /* 0x002fe20008000f00 */
[----:B------:R-:W-:Y:S02]  /*5240*/  IMAD.U32 R10, RZ, RZ, UR4 ;  /* 0x00000004ff0a7e24 */ /* 0x000fe4000f8e00ff */
[----:B------:R-:W-:Y:S07]  /*5250*/  LEPC R20, `(.L_x_87) ;  /* 0x000000001014794e */ /* 0x000fee0000000000 */
[----:B----45:R-:W-:Y:S05]  /*5260*/  CALL.ABS.NOINC R2 ;  /* 0x0000000002007343 */ /* 0x030fea0003c00000 */
.L_x_87:
[----:B------:R-:W-:Y:S01]  /*5270*/  LOP3.LUT P0, RZ, R150, 0x1b0, RZ, 0xc0, !PT ;  /* 0x000001b096ff7812 */ /* 0x000fe2000780c0ff */
[----:B------:R-:W-:Y:S11]  /*5280*/  BSSY.RECONVERGENT B6, `(.L_x_88) ;  /* 0x0000013000067945 */ /* 0x000ff60003800200 */
[----:B------:R-:W-:Y:S01]  /*5290*/  @!UPT UIADD3 URZ, UPT, UPT, URZ, URZ, URZ ;  /* 0x000000fffffff290 */ /* 0x000fe2000fffe0ff */
[----:B------:R-:W-:Y:S05]  /*52a0*/  @!P0 BRA `(.L_x_89) ;  /* 0x0000000000408947 */ /* 0x000fea0003800000 */
        /* <DEDUP_REMOVED lines=16> */
.L_x_89:
[----:B------:R-:W-:Y:S05]  /*53b0*/  BSYNC.RECONVERGENT B6 ;  /* 0x0000000000067941 */ /* 0x000fea0003800200 */
.L_x_88:
[----:B------:R-:W-:Y:S01]  /*53c0*/  ISETP.NE.U32.AND P3, PT, R138, RZ, PT ;  /* 0x000000ff8a00720c */ /* 0x000fe20003f65070 */
[----:B------:R-:W-:Y:S01]  /*53d0*/  UISETP.NE.AND UP1, UPT, UR60, URZ, UPT ;  /* 0x000000ff3c00728c */ /* 0x000fe2000bf25270 */
[----:B------:R-:W-:Y:S02]  /*53e0*/  ISETP.NE.U32.AND P4, PT, R134, RZ, PT ;  /* 0x000000ff8600720c */ /* 0x000fe40003f85070 */
[----:B------:R-:W-:Y:S02]  /*53f0*/  ISETP.NE.AND.EX P3, PT, R139, RZ, PT, P3 ;  /* 0x000000ff8b00720c */ /* 0x000fe40003f65330 */
[----:B------:R-:W-:Y:S02]  /*5400*/  PLOP3.LUT P1, PT, PT, PT, PT, 0x8, 0x80 ;  /* 0x000000000080781c */ /* 0x000fe40003f2e170 */
[----:B------:R-:W-:Y:S02]  /*5410*/  PLOP3.LUT P0, PT, PT, PT, UP1, 0x80, 0x8 ;  /* 0x000000000008781c */ /* 0x000fe40003f0f018 */
[----:B------:R-:W-:Y:S02]  /*5420*/  ISETP.NE.AND.EX P4, PT, R135, RZ, PT, P4 ;  /* 0x000000ff8700720c */ /* 0x000fe40003f85340 */
[----:B------:R-:W2:Y:S09]  /*5430*/  @UP1 LDCU.64 UR4, c[0x0][0x888] ;  /* 0x00011100ff0417ac */ /* 0x000eb20008000a00 */
[----:B------:R-:W-:Y:S01]  /*5440*/  @P0 PLOP3.LUT P1, PT, P3, PT, PT, 0x80, 0x8 ;  /* 0x000000000008081c */ /* 0x000fe20001f2f070 */
[----:B--2---:R-:W-:Y:S04]  /*5450*/  @UP1 UISETP.NE.U32.AND UP0, UPT, UR4, URZ, UPT ;  /* 0x000000ff0400128c */ /* 0x004fe8000bf05070 */
[----:B------:R-:W-:Y:S04]  /*5460*/  @UP1 UISETP.NE.AND.EX UP0, UPT, UR5, URZ, UPT, UP0 ;  /* 0x000000ff0500128c */ /* 0x000fe8000bf05300 */
[----:B------:R-:W-:Y:S01]  /*5470*/  @UP1 USEL UR4, URZ, 0xffffffff, UP0 ;  /* 0xffffffffff041887 */ /* 0x000fe20008000000 */
[----:B------:R-:W-:Y:S11]  /*5480*/  @!P3 BRA `(.L_x_90) ;  /* 0x000000000030b947 */ /* 0x000ff60003800000 */
        /* <DEDUP_REMOVED lines=12> */
.L_x_90:
[----:B------:R-:W-:Y:S05]  /*5550*/  @!P4 BRA `(.L_x_91) ;  /* 0x000000000024c947 */ /* 0x000fea0003800000 */
[----:B------:R-:W-:Y:S01]  /*5560*/  ISETP.NE.U32.AND P2, PT, R132, RZ, PT ;  /* 0x000000ff8400720c */ /* 0x000fe20003f45070 */
[----:B------:R-:W2:Y:S03]  /*5570*/  LDCU.64 UR6, c[0x0][0x358] ;  /* 0x00006b00ff0677ac */ /* 0x000ea60008000a00 */
[----:B------:R-:W-:Y:S11]  /*5580*/  ISETP.NE.AND.EX P2, PT, R133, RZ, PT, P2 ;  /* 0x000000ff8500720c */ /* 0x000ff60003f45320 */
[----:B------:R-:W-:Y:S02]  /*5590*/  @!UPT UIADD3 URZ, UPT, UPT, URZ, URZ, URZ ;  /* 0x000000fffffff290 */ /* 0x000fe4000fffe0ff */
[----:B------:R-:W4:Y:S01]  /*55a0*/  @P2 LDC.64 R2, c[0x0][0x8a8] ;  /* 0x00022a00ff022b82 */ /* 0x000f220000000a00 */
[----:B-1----:R-:W-:Y:S04]  /*55b0*/  @P2 IMAD R0, R134, UR36, RZ ;  /* 0x0000002486002c24 */ /* 0x002fe8000f8e02ff */
[----:B----4-:R-:W-:Y:S05]  /*55c0*/  @P2 IMAD.WIDE R2, R0, 0x4, R2 ;  /* 0x0000000400022825 */ /* 0x010fea00078e0202 */
[----:B--2--5:R2:W5:Y:S02]  /*55d0*/  @P2 LDG.E R70, desc[UR6][R2.64] ;  /* 0x0000000602462981 */ /* 0x024564000c1e1900 */
[----:B--2---:R-:W4:Y:S02]  /*55e0*/  @!P2 LDC R70, c[0x0][0x8a0] ;  /* 0x00022800ff46ab82 */ /* 0x004f240000000800 */
.L_x_91:
[----:B---3-5:R-:W-:Y:S01]  /*55f0*/  @P0 FSETP.NEU.AND P4, PT, R71, RZ, PT ;  /* 0x000000ff4700020b */ /* 0x028fe20003f8d000 */
[----:B-1----:R-:W-:Y:S01]  /*5600*/  IMAD.U32 R0, RZ, RZ, UR4 ;  /* 0x00000004ff007e24 */ /* 0x002fe2000f8e00ff */
[----:B------:R-:W-:Y:S01]  /*5610*/  @P0 LOP3.LUT P2, RZ, R141, 0xff, RZ, 0xc0, !PT ;  /* 0x000000ff8dff0812 */ /* 0x000fe2000784c0ff */
[----:B------:R-:W-:Y:S01]  /*5620*/  BSSY B1, `(.L_x_92) ;  /* 0x000003d000017945 */ /* 0x000fe20003800000 */
[----:B------:R-:W-:Y:S02]  /*5630*/  @P0 SEL R2, RZ, 0xffffffff, P4 ;  /* 0xffffffffff020807 */ /* 0x000fe40002000000 */
[----:B------:R-:W-:Y:S02]  /*5640*/  CS2R R18, SRZ ;  /* 0x0000000000127805 */ /* 0x000fe4000001ff00 */
[----:B------:R-:W-:Y:S02]  /*5650*/  LEA R22, R68, UR44, 0x3 ;  /* 0x0000002c44167c11 */ /* 0x000fe4000f8e18ff */
[----:B------:R-:W-:Y:S02]  /*5660*/  CS2R R16, SRZ ;  /* 0x0000000000107805 */ /* 0x000fe4000001ff00 */
[----:B------:R-:W-:Y:S02]  /*5670*/  @P1 SEL R2, R0, R2, !P2 ;  /* 0x0000000200021207 */ /* 0x000fe40005000000 */
[----:B------:R-:W-:Y:S02]  /*5680*/  CS2R R26, SRZ ;  /* 0x00000000001a7805 */ /* 0x000fe4000001ff00 */
[----:B------:R-:W-:Y:S02]  /*5690*/  SHF.L.U32 R4, R146, 0x1f, RZ ;  /* 0x0000001f92047819 */ /* 0x000fe400000006ff */
[----:B------:R-:W-:Y:S02]  /*56a0*/  CS2R R24, SRZ ;  /* 0x0000000000187805 */ /* 0x000fe4000001ff00 */
[----:B------:R-:W-:Y:S02]  /*56b0*/  @P0 LOP3.LUT R2, R2, 0x1, RZ, 0xc0, !PT ;  /* 0x0000000102020812 */ /* 0x000fe400078ec0ff */
[----:B------:R-:W-:Y:S02]  /*56c0*/  CS2R R30, SRZ ;  /* 0x00000000001e7805 */ /* 0x000fe4000001ff00 */
[----:B------:R-:W-:Y:S02]  /*56d0*/  PLOP3.LUT P5, PT, PT, PT, PT, 0x8, 0x80 ;  /* 0x000000000080781c */ /* 0x000fe40003fae170 */
[----:B------:R-:W-:Y:S02]  /*56e0*/  CS2R R28, SRZ ;  /* 0x00000000001c7805 */ /* 0x000fe4000001ff00 */
[----:B------:R-:W-:Y:S01]  /*56f0*/  ISETP.NE.U32.OR P1, PT, R2, 0x1, !P0 ;  /* 0x000000010200780c */ /* 0x000fe20004725470 */
[----:B------:R-:W-:Y:S01]  /*5700*/  IMAD R2, R68, 0x40, R69 ;  /* 0x0000004044027824 */ /* 0x000fe200078e0245 */
[----:B------:R-:W-:Y:S02]  /*5710*/  CS2R R34, SRZ ;  /* 0x0000000000227805 */ /* 0x000fe4000001ff00 */
[----:B------:R-:W-:Y:S09]  /*5720*/  CS2R R32, SRZ ;  /* 0x0000000000207805 */ /* 0x000ff2000001ff00 */
[----:B------:R-:W-:Y:S04]  /*5730*/  @P1 SHF.L.U32 R0, R144, 0x1f, RZ ;  /* 0x0000001f90001819 */ /* 0x000fe800000006ff */
[----:B------:R-:W1:Y:S01]  /*5740*/  @P1 SYNCS.PHASECHK.TRANS64.TRYWAIT P0, [UR44+0x50], R0 ;  /* 0x00005000ff0015a7 */ /* 0x000e62000800112c */
[----:B------:R2:W3:Y:S01]  /*5750*/  SYNCS.PHASECHK.TRANS64.TRYWAIT P4, [R22+URZ+0x90], R4 ;  /* 0x00009004160075a7 */ /* 0x0004e200080811ff */
[----:B-1----:R-:W-:Y:S01]  /*5760*/  @P1 PLOP3.LUT P5, PT, P0, PT, PT, 0x8, 0x80 ;  /* 0x000000000080181c */ /* 0x002fe200007ae170 */
[----:B------:R-:W-:Y:S01]  /*5770*/  @!UPT UIADD3 URZ, UPT, UPT, URZ, URZ, URZ ;  /* 0x000000fffffff290 */ /* 0x000fe2000fffe0ff */
[----:B--23--:R-:W-:Y:S11]  /*5780*/  @!P1 BRA `(.L_x_93) ;  /* 0x0000000000989947 */ /* 0x00cff60003800000 */
[----:B------:R-:W-:Y:S01]  /*5790*/  ISETP.NE.U32.AND P0, PT, RZ, UR56, PT ;  /* 0x00000038ff007c0c */ /* 0x000fe2000bf05070 */
[----:B------:R-:W-:Y:S01]  /*57a0*/  BSSY B0, `(.L_x_94) ;  /* 0x0000016000007945 */ /* 0x000fe20003800000 */
[----:B------:R-:W-:Y:S02]  /*57b0*/  FSETP.NEU.AND P2, PT, R71, RZ, PT ;  /* 0x000000ff4700720b */ /* 0x000fe40003f4d000 */
[----:B------:R-:W-:Y:S02]  /*57c0*/  CS2R R34, SRZ ;  /* 0x0000000000227805 */ /* 0x000fe4000001ff00 */
[----:B------:R-:W-:Y:S02]  /*57d0*/  ISETP.NE.AND.EX P0, PT, RZ, UR57, PT, P0 ;  /* 0x00000039ff007c0c */ /* 0x000fe4000bf05300 */
[----:B------:R-:W-:Y:S02]  /*57e0*/  CS2R R32, SRZ ;  /* 0x0000000000207805 */ /* 0x000fe4000001ff00 */
[----:B------:R-:W-:Y:S02]  /*57f0*/  LOP3.LUT P1, RZ, R141, 0xff, RZ, 0xc0, !PT ;  /* 0x000000ff8dff7812 */ /* 0x000fe4000782c0ff */
[----:B------:R-:W-:Y:S02]  /*5800*/  CS2R R30, SRZ ;  /* 0x00000000001e7805 */ /* 0x000fe4000001ff00 */
[----:B------:R-:W-:Y:S02]  /*5810*/  SEL R0, RZ, 0xffffffff, P2 ;  /* 0xffffffffff007807 */ /* 0x000fe40001000000 */
[----:B------:R-:W-:Y:S02]  /*5820*/  CS2R R28, SRZ ;  /* 0x00000000001c7805 */ /* 0x000fe4000001ff00 */
[----:B------:R-:W-:Y:S02]  /*5830*/  SEL R3, RZ, 0xffffffff, P0 ;  /* 0xffffffffff037807 */ /* 0x000fe40000000000 */
[----:B------:R-:W-:Y:S02]  /*5840*/  CS2R R26, SRZ ;  /* 0x00000000001a7805 */ /* 0x000fe4000001ff00 */
[----:B------:R-:W-:Y:S02]  /*5850*/  CS2R R24, SRZ ;  /* 0x0000000000187805 */ /* 0x000fe4000001ff00 */
[----:B------:R-:W-:Y:S02]  /*5860*/  CS2R R18, SRZ ;  /* 0x0000000000127805 */ /* 0x000fe4000001ff00 */
[----:B------:R-:W-:Y:S02]  /*5870*/  @P3 SEL R0, R3, R0, !P1 ;  /* 0x0000000003003207 */ /* 0x000fe40004800000 */
[----:B------:R-:W-:Y:S02]  /*5880*/  CS2R R16, SRZ ;  /* 0x0000000000107805 */ /* 0x000fe4000001ff00 */
[----:B------:R-:W-:Y:S04]  /*5890*/  LOP3.LUT R0, R0, 0x1, RZ, 0xc0, !PT ;  /* 0x0000000100007812 */ /* 0x000fe800078ec0ff */
[----:B------:R-:W-:Y:S01]  /*58a0*/  ISETP.NE.U32.AND P0, PT, R0, 0x1, PT ;  /* 0x000000010000780c */ /* 0x000fe20003f05070 */
[----:B------:R-:W-:Y:S01]  /*58b0*/  @!UPT UIADD3 URZ, UPT, UPT, URZ, URZ, URZ ;  /* 0x000000fffffff290 */ /* 0x000fe2000fffe0ff */
[----:B------:R-:W-:Y:S11]  /*58c0*/  @!P5 BRA `(.L_x_95) ;  /* 0x00000000000cd947 */ /* 0x000ff60003800000 */
[----:B------:R-:W-:Y:S04]  /*58d0*/  SHF.L.U32 R3, R144, 0x1f, RZ ;  /* 0x0000001f90037819 */ /* 0x000fe800000006ff */
[----:B------:R-:W1:Y:S02]  /*58e0*/  SYNCS.PHASECHK.TRANS64.TRYWAIT P1, [UR44+0x50], R3 ;  /* 0x00005003ff0075a7 */ /* 0x000e64000802112c */
[----:B-1----:R-:W-:Y:S05]  /*58f0*/  @!P1 BRA `(.L_x_96) ;  /* 0x0000001c00749947 */ /* 0x002fea0003800000 */
.L_x_95:
[----:B------:R-:W-:Y:S05]  /*5900*/  BSYNC B0 ;  /* 0x0000000000007941 */ /* 0x000fea0003800000 */
.L_x_94:
[----:B------:R2:W3:Y:S01]  /*5910*/  @P0 LDS.128 R32, [R140+UR44+0x200] ;  /* 0x0002002c8c200984 */ /* 0x0004e20008000c00 */
[----:B------:R-:W-:Y:S01]  /*5920*/  UIADD3 UR4, UPT, UPT, UR44, 0x58, URZ ;  /* 0x000000582c047890 */ /* 0x000fe2000fffe0ff */
[----:B------:R-:W-:Y:S02]  /*5930*/  LOP3.LUT R144, R144, 0x1, RZ, 0x3c, !PT ;  /* 0x0000000190907812 */ /* 0x000fe400078e3cff */
[----:B------:R2:W1:Y:S01]  /*5940*/  @P0 LDS.128 R28, [R149+0x10] ;  /* 0x00001000951c0984 */ /* 0x0004620000000c00 */
[----:B------:R-:W-:Y:S03]  /*5950*/  UPRMT UR4, UR61, 0x654, UR4 ;  /* 0x000006543d047896 */ /* 0x000fe60008000004 */
[----:B------:R2:W1:Y:S04]  /*5960*/  @P0 LDS.128 R24, [R148+0x20] ;  /* 0x0000200094180984 */ /* 0x0004680000000c00 */
[----:B------:R2:W1:Y:S01]  /*5970*/  @P0 LDS.128 R16, [R147+0x30] ;  /* 0x0000300093100984 */ /* 0x0004620000000c00 */
[----:B------:R-:W-:Y:S01]  /*5980*/  @!PT LDS RZ, [RZ] ;  /* 0x00000000fffff984 */ /* 0x000fe20000000800 */
[----:B------:R-:W-:Y:S01]  /*5990*/  @!PT LDS RZ, [RZ] ;  /* 0x00000000fffff984 */ /* 0x000fe20000000800 */
[----:B------:R-:W-:Y:S01]  /*59a0*/  @!PT LDS RZ, [RZ] ;  /* 0x00000000fffff984 */ /* 0x000fe20000000800 */
[----:B------:R-:W-:Y:S01]  /*59b0*/  @!PT LDS RZ, [RZ] ;  /* 0x00000000fffff984 */ /* 0x000fe20000000800 */
[----:B------:R5:W-:Y:S06]  /*59c0*/  MEMBAR.ALL.CTA ;  /* 0x0000000000007992 */ /* 0x000bec0000008000 */
[----:B-----5:R-:W5:Y:S02]  /*59d0*/  FENCE.VIEW.ASYNC.S ;  /* 0x00000000000073c6 */ /* 0x020f640000000000 */
[----:B-----5:R-:W-:Y:S01]  /*59e0*/  SYNCS.ARRIVE.TRANS64.RED.A1T0 RZ, [UR4], RZ ;  /* 0x000000ffffff79a7 */ /* 0x020fe20008100404 */
.L_x_93:
[----:B------:R-:W-:Y:S05]  /*59f0*/  BSYNC B1 ;  /* 0x0000000000017941 */ /* 0x000fea0003800000 */
.L_x_92:
[----:B-1----:R-:W-:Y:S04]  /*5a00*/  SHF.R.U32.HI R0, RZ, 0x15, R2 ;  /* 0x00000015ff007819 */ /* 0x002fe80000011602 */
[----:B------:R-:W-:Y:S01]  /*5a10*/  LOP3.LUT P0, RZ, R0, 0x3, R142, 0x48, !PT ;  /* 0x0000000300ff7812 */ /* 0x000fe2000780488e */
[----:B------:R-:W-:Y:S01]  /*5a20*/  @!UPT UIADD3 URZ, UPT, UPT, URZ, URZ, URZ ;  /* 0x000000fffffff290 */ /* 0x000fe2000fffe0ff */
[----:B------:R-:W-:Y:S11]  /*5a30*/  @P4 BRA `(.L_x_97) ;  /* 0x0000000000084947 */ /* 0x000ff60003800000 */
[----:B------:R-:W1:Y:S02]  /*5a40*/  SYNCS.PHASECHK.TRANS64.TRYWAIT P1, [R22+URZ+0x90], R4 ;  /* 0x00009004160075a7 */ /* 0x000e6400080211ff */
[----:B-1----:R-:W-:Y:S05]  /*5a50*/  @!P1 BRA `(.L_x_98) ;  /* 0x0000001c00349947 */ /* 0x002fea0003800000 */
.L_x_97:
[----:B------:R-:W-:Y:S05]  /*5a60*/  @!P0 BRA `(.L_x_99) ;  /* 0x0000000000408947 */ /* 0x000fea0003800000 */
[----:B------:R-:W1:Y:S01]  /*5a70*/  LDCU.64 UR8, c[0x4][0x70] ;  /* 0x01000e00ff0877ac */ /* 0x000e620008000a00 */
[----:B------:R-:W-:Y:S01]  /*5a80*/  MOV R15, 0x0 ;  /* 0x00000000000f7802 */ /* 0x000fe20000000f00 */
[----:B------:R-:W-:Y:S02]  /*5a90*/  HFMA2 R12, -RZ, RZ, 0, 5.9604644775390625e-08 ;  /* 0x00000001ff0c7431 */ /* 0x000fe400000001ff */
[----:B------:R-:W-:Y:S02]  /*5aa0*/  IMAD.MOV.U32 R8, RZ, RZ, 0x192 ;  /* 0x00000192ff087424 */ /* 0x000fe400078e00ff */
[----:B------:R-:W-:Y:S01]  /*5ab0*/  IMAD.MOV.U32 R13, RZ, RZ, RZ ;  /* 0x000000ffff0d7224 */ /* 0x000fe200078e00ff */
[----:B------:R-:W5:Y:S01]  /*5ac0*/  LDCU.64 UR6, c[0x4][0x78] ;  /* 0x01000f00ff0677ac */ /* 0x000f620008000a00 */
[----:B------:R-:W2:Y:S01]  /*5ad0*/  LDC.64 R14, c[0x4][R15] ;  /* 0x010000000f0e7b82 */ /* 0x000ea20000000a00 */
[----:B------:R-:W3:Y:S01]  /*5ae0*/  LDCU.64 UR4, c[0x4][0x10] ;  /* 0x01000200ff0477ac */ /* 0x000ee20008000a00 */
[----:B-1----:R-:W-:Y:S01]  /*5af0*/  MOV R5, UR9 ;  /* 0x0000000900057c02 */ /* 0x002fe20008000f00 */
[----:B------:R-:W-:Y:S01]  /*5b00*/  IMAD.U32 R4, RZ, RZ, UR8 ;  /* 0x00000008ff047e24 */ /* 0x000fe2000f8e00ff */
[----:B-----5:R-:W-:Y:S01]  /*5b10*/  MOV R7, UR7 ;  /* 0x0000000700077c02 */ /* 0x020fe20008000f00 */
[----:B------:R-:W-:Y:S01]  /*5b20*/  IMAD.U32 R6, RZ, RZ, UR6 ;  /* 0x00000006ff067e24 */ /* 0x000fe2000f8e00ff */
[----:B---3--:R-:W-:Y:S01]  /*5b30*/  MOV R11, UR5 ;  /* 0x00000005000b7c02 */ /* 0x008fe20008000f00 */
[----:B------:R-:W-:Y:S02]  /*5b40*/  IMAD.U32 R10, RZ, RZ, UR4 ;  /* 0x00000004ff0a7e24 */ /* 0x000fe4000f8e00ff */
[----:B------:R-:W-:Y:S07]  /*5b50*/  LEPC R20, `(.L_x_99) ;  /* 0x000000001014794e */ /* 0x000fee0000000000 */
[----:B--2-4-:R-:W-:Y:S05]  /*5b60*/  CALL.ABS.NOINC R14 ;  /* 0x000000000e007343 */ /* 0x014fea0003c00000 */
.L_x_99:
[----:B------:R-:W-:Y:S01]  /*5b70*/  LOP3.LUT P0, RZ, R131, 0x60, RZ, 0xc0, !PT ;  /* 0x0000006083ff7812 */ /* 0x000fe2000780c0ff */
[----:B------:R-:W-:Y:S05]  /*5b80*/  WARPSYNC.ALL ;  /* 0x0000000000007948 */ /* 0x000fea0003800000 */
[----:B------:R-:W-:Y:S01]  /*5b90*/  R2UR UR4, R2 ;  /* 0x00000000020472ca */ /* 0x000fe200000e0000 */
[----:B------:R-:W-:Y:S01]  /*5ba0*/  BSSY.RECONVERGENT B0, `(.L_x_100) ;  /* 0x0000120000007945 */ /* 0x000fe20003800200 */
[----:B---3--:R-:W-:Y:S02]  /*5bb0*/  F2FP.F16.E4M3.UNPACK_B R2, R32 ;  /* 0x00000020ff02723e */ /* 0x008fe400020006ff */
[-C--:B------:R-:W-:Y:S02]  /*5bc0*/  F2FP.F16.E4M3.UNPACK_B R21, R33.reuse ;  /* 0x00000021ff15723e */ /* 0x080fe400020006ff */
[----:B------:R-:W-:Y:S01]  /*5bd0*/  F2FP.F16.E4M3.UNPACK_B R12, R28 ;  /* 0x0000001cff0c723e */ /* 0x000fe200020006ff */
[----:B------:R-:W-:Y:S01]  /*5be0*/  HADD2.F32 R0, -RZ, R2.H0_H0 ;  /* 0x20000002ff007230 */ /* 0x000fe20000004100 */
[----:B------:R-:W-:Y:S01]  /*5bf0*/  F2FP.F16.E4M3.UNPACK_B R32, R32.H1 ;  /* 0x00000020ff20723e */ /* 0x000fe200030006ff */
[--C-:B------:R-:W-:Y:S01]  /*5c00*/  HADD2.F32 R73, -RZ, R21.reuse.H0_H0 ;  /* 0x20000015ff497230 */ /* 0x100fe20000004100 */
[----:B------:R-:W-:Y:S01]  /*5c10*/  F2FP.F16.E4M3.UNPACK_B R33, R33.H1 ;  /* 0x00000021ff21723e */ /* 0x000fe200030006ff */
[----:B------:R-:W-:Y:S01]  /*5c20*/  HADD2.F32 R74, -RZ, R21.H1_H1 ;  /* 0x30000015ff4a7230 */ /* 0x000fe20000004100 */
[-C--:B------:R-:W-:Y:S01]  /*5c30*/  F2FP.F16.E4M3.UNPACK_B R20, R34.reuse ;  /* 0x00000022ff14723e */ /* 0x080fe200020006ff */
[--C-:B------:R-:W-:Y:S01]  /*5c40*/  HADD2.F32 R3, -RZ, R32.reuse.H0_H0 ;  /* 0x20000020ff037230 */ /* 0x100fe20000004100 */
[----:B------:R-:W-:Y:S01]  /*5c50*/  F2FP.F16.E4M3.UNPACK_B R15, R34.H1 ;  /* 0x00000022ff0f723e */ /* 0x000fe200030006ff */
[----:B------:R-:W-:Y:S01]  /*5c60*/  HADD2.F32 R72, -RZ, R32.H1_H1 ;  /* 0x30000020ff487230 */ /* 0x000fe20000004100 */
[-C--:B------:R-:W-:Y:S01]  /*5c70*/  F2FP.F16.E4M3.UNPACK_B R14, R35.reuse ;  /* 0x00000023ff0e723e */ /* 0x080fe200020006ff */
[--C-:B------:R-:W-:Y:S01]  /*5c80*/  HADD2.F32 R75, -RZ, R33.reuse.H0_H0 ;  /* 0x20000021ff4b7230 */ /* 0x100fe20000004100 */
[----:B------:R-:W-:Y:S01]  /*5c90*/  F2FP.F16.E4M3.UNPACK_B R13, R35.H1 ;  /* 0x00000023ff0d723e */ /* 0x000fe200030006ff */
[----:B------:R-:W-:Y:S01]  /*5ca0*/  HADD2.F32 R76, -RZ, R33.H1_H1 ;  /* 0x30000021ff4c7230 */ /* 0x000fe20000004100 */
[----:B------:R-:W-:Y:S01]  /*5cb0*/  F2FP.F16.E4M3.UNPACK_B R28, R28.H1 ;  /* 0x0000001cff1c723e */ /* 0x000fe200030006ff */
[--C-:B------:R-:W-:Y:S01]  /*5cc0*/  HADD2.F32 R77, -RZ, R20.reuse.H0_H0 ;  /* 0x20000014ff4d7230 */ /* 0x100fe20000004100 */
[-C--:B------:R-:W-:Y:S01]  /*5cd0*/  F2FP.F16.E4M3.UNPACK_B R11, R29.reuse ;  /* 0x0000001dff0b723e */ /* 0x080fe200020006ff */
        /* <DEDUP_REMOVED lines=15> */
[----:B------:R-:W-:Y:S01]  /*5dd0*/  R2UR UR5, R22 ;  /* 0x00000000160572ca */ /* 0x000fe200000e0000 */
        /* <DEDUP_REMOVED lines=29> */
[----:B------:R-:W-:Y:S01]  /*5fb0*/  IADD3 R68, PT, PT, R68, 0x1, RZ ;  /* 0x0000000144447810 */ /* 0x000fe20007ffe0ff */
[--C-:B------:R-:W-:Y:S02]  /*5fc0*/  HADD2.F32 R101, -RZ, R5.reuse.H0_H0 ;  /* 0x20000005ff657230 */ /* 0x100fe40000004100 */
[----:B------:R-:W-:Y:S02]  /*5fd0*/  HADD2.F32 R102, -RZ, R5.H1_H1 ;  /* 0x30000005ff667230 */ /* 0x000fe40000004100 */
[--C-:B------:R-:W-:Y:S02]  /*5fe0*/  HADD2.F32 R103, -RZ, R4.reuse.H0_H0 ;  /* 0x20000004ff677230 */ /* 0x100fe40000004100 */
[----:B------:R-:W-:Y:S02]  /*5ff0*/  HADD2.F32 R104, -RZ, R4.H1_H1 ;  /* 0x30000004ff687230 */ /* 0x000fe40000004100 */
[----:B------:R-:W1:Y:S01]  /*6000*/  LDTM.x64 R4, tmem[UR4] ;  /* 0x00000004000479ee */ /* 0x000e620008340000 */
[----:B------:R-:W-:Y:S01]  /*6010*/  NOP ;  /* 0x0000000000007918 */ /* 0x000fe20000000000 */
[----:B------:R-:W-:Y:S01]  /*6020*/  UIADD3 UR4, UPT, UPT, UR5, 0xb0, URZ ;  /* 0x000000b005047890 */ /* 0x000fe2000fffe0ff */
[----:B------:R-:W-:Y:S02]  /*6030*/  HADD2.F32 R2, -RZ, R2.H1_H1 ;  /* 0x30000002ff027230 */ /* 0x000fe40000004100 */
[--C-:B------:R-:W-:Y:S01]  /*6040*/  HADD2.F32 R105, -RZ, R106.reuse.H0_H0 ;  /* 0x2000006aff697230 */ /* 0x100fe20000004100 */
[----:B------:R-:W-:Y:S01]  /*6050*/  UPRMT UR4, UR61, 0x654, UR4 ;  /* 0x000006543d047896 */ /* 0x000fe20008000004 */
[----:B------:R-:W-:Y:S02]  /*6060*/  HADD2.F32 R106, -RZ, R106.H1_H1 ;  /* 0x3000006aff6a7230 */ /* 0x000fe40000004100 */
[--C-:B------:R-:W-:Y:S02]  /*6070*/  HADD2.F32 R109, -RZ, R110.reuse.H0_H0 ;  /* 0x2000006eff6d7230 */ /* 0x100fe40000004100 */
[----:B------:R-:W-:Y:S02]  /*6080*/  HADD2.F32 R110, -RZ, R110.H1_H1 ;  /* 0x3000006eff6e7230 */ /* 0x000fe40000004100 */
[--C-:B------:R-:W-:Y:S02]  /*6090*/  HADD2.F32 R113, -RZ, R114.reuse.H0_H0 ;  /* 0x20000072ff717230 */ /* 0x100fe40000004100 */
[----:B-1----:R-:W-:Y:S01]  /*60a0*/  SYNCS.ARRIVE.TRANS64.RED.A1T0 RZ, [UR4], RZ ;  /* 0x000000ffffff79a7 */ /* 0x002fe20008100404 */
[----:B------:R-:W-:Y:S02]  /*60b0*/  HADD2.F32 R114, -RZ, R114.H1_H1 ;  /* 0x30000072ff727230 */ /* 0x000fe40000004100 */
[--C-:B------:R-:W-:Y:S02]  /*60c0*/  HADD2.F32 R117, -RZ, R118.reuse.H0_H0 ;  /* 0x20000076ff757230 */ /* 0x100fe40000004100 */
[----:B------:R-:W-:Y:S02]  /*60d0*/  HADD2.F32 R118, -RZ, R118.H1_H1 ;  /* 0x30000076ff767230 */ /* 0x000fe40000004100 */
[--C-:B------:R-:W-:Y:S02]  /*60e0*/  HADD2.F32 R121, -RZ, R122.reuse.H0_H0 ;  /* 0x2000007aff797230 */ /* 0x100fe40000004100 */
[C---:B----4-:R-:W-:Y:S01]  /*60f0*/  FMUL R4, R70.reuse, R4 ;  /* 0x0000000446047220 */ /* 0x050fe20000400000 */
[C---:B------:R-:W-:Y:S01]  /*6100*/  FMUL R5, R70.reuse, R5 ;  /* 0x0000000546057220 */ /* 0x040fe20000400000 */
[C---:B------:R-:W-:Y:S01]  /*6110*/  FMUL R8, R70.reuse, R8 ;  /* 0x0000000846087220 */ /* 0x040fe20000400000 */
[C---:B------:R-:W-:Y:S01]  /*6120*/  FMUL R9, R70.reuse, R9 ;  /* 0x0000000946097220 */ /* 0x040fe20000400000 */
[C---:B------:R-:W-:Y:S01]  /*6130*/  FFMA R4, R71.reuse, R0, R4 ;  /* 0x0000000047047223 */ /* 0x040fe20000000004 */
[C---:B------:R-:W-:Y:S01]  /*6140*/  FFMA R5, R71.reuse, R2, R5 ;  /* 0x0000000247057223 */ /* 0x040fe20000000005 */
[C---:B------:R-:W-:Y:S01]  /*6150*/  FMUL R12, R70.reuse, R12 ;  /* 0x0000000c460c7220 */ /* 0x040fe20000400000 */
[C---:B------:R-:W-:Y:S01]  /*6160*/  FMUL R13, R70.reuse, R13 ;  /* 0x0000000d460d7220 */ /* 0x040fe20000400000 */
[C---:B------:R-:W-:Y:S01]  /*6170*/  FMUL R16, R70.reuse, R16 ;  /* 0x0000001046107220 */ /* 0x040fe20000400000 */
[C---:B------:R-:W-:Y:S01]  /*6180*/  FMUL R17, R70.reuse, R17 ;  /* 0x0000001146117220 */ /* 0x040fe20000400000 */
[C---:B------:R-:W-:Y:S01]  /*6190*/  FMUL R0, R70.reuse, R20 ;  /* 0x0000001446007220 */ /* 0x040fe20000400000 */
[C---:B------:R-:W-:Y:S01]  /*61a0*/  FMUL R2, R70.reuse, R21 ;  /* 0x0000001546027220 */ /* 0x040fe20000400000 */
[C---:B------:R-:W-:Y:S01]  /*61b0*/  FMUL R21, R70.reuse, R28 ;  /* 0x0000001c46157220 */ /* 0x040fe20000400000 */
[----:B------:R-:W-:Y:S02]  /*61c0*/  HADD2.F32 R122, -RZ, R122.H1_H1 ;  /* 0x3000007aff7a7230 */ /* 0x000fe40000004100 */
[C---:B------:R-:W-:Y:S01]  /*61d0*/  FMUL R6, R70.reuse, R6 ;  /* 0x0000000646067220 */ /* 0x040fe20000400000 */
[--C-:B------:R-:W-:Y:S02]  /*61e0*/  HADD2.F32 R125, -RZ, R126.reuse.H0_H0 ;  /* 0x2000007eff7d7230 */ /* 0x100fe40000004100 */
[C---:B------:R-:W-:Y:S01]  /*61f0*/  FMUL R7, R70.reuse, R7 ;  /* 0x0000000746077220 */ /* 0x040fe20000400000 */
[----:B------:R-:W-:Y:S02]  /*6200*/  HADD2.F32 R126, -RZ, R126.H1_H1 ;  /* 0x3000007eff7e7230 */ /* 0x000fe40000004100 */
[C---:B------:R-:W-:Y:S01]  /*6210*/  FFMA R6, R71.reuse, R3, R6 ;  /* 0x0000000347067223 */ /* 0x040fe20000000006 */
[C---:B------:R-:W-:Y:S01]  /*6220*/  FMUL R10, R70.reuse, R10 ;  /* 0x0000000a460a7220 */ /* 0x040fe20000400000 */
[C---:B------:R-:W-:Y:S01]  /*6230*/  FFMA R7, R71.reuse, R72, R7 ;  /* 0x0000004847077223 */ /* 0x040fe20000000007 */
[C---:B------:R-:W-:Y:S01]  /*6240*/  FFMA R8, R71.reuse, R73, R8 ;  /* 0x0000004947087223 */ /* 0x040fe20000000008 */
[C---:B------:R-:W-:Y:S01]  /*6250*/  FFMA R9, R71.reuse, R74, R9 ;  /* 0x0000004a47097223 */ /* 0x040fe20000000009 */
[C---:B------:R-:W-:Y:S01]  /*6260*/  FFMA R10, R71.reuse, R75, R10 ;  /* 0x0000004b470a7223 */ /* 0x040fe2000000000a */
[--C-:B------:R-:W-:Y:S02]  /*6270*/  HADD2.F32 R74, -RZ, R129.reuse.H0_H0 ;  /* 0x20000081ff4a7230 */ /* 0x100fe40000004100 */
[C---:B------:R-:W-:Y:S01]  /*6280*/  FMUL R11, R70.reuse, R11 ;  /* 0x0000000b460b7220 */ /* 0x040fe20000400000 */
[----:B------:R-:W-:Y:S02]  /*6290*/  HADD2.F32 R75, -RZ, R129.H1_H1 ;  /* 0x30000081ff4b7230 */ /* 0x000fe40000004100 */
[C---:B------:R-:W-:Y:S01]  /*62a0*/  FMUL R14, R70.reuse, R14 ;  /* 0x0000000e460e7220 */ /* 0x040fe20000400000 */
[--C-:B------:R-:W-:Y:S02]  /*62b0*/  HADD2.F32 R72, -RZ, R130.reuse.H0_H0 ;  /* 0x20000082ff487230 */ /* 0x100fe40000004100 */
[C---:B------:R-:W-:Y:S01]  /*62c0*/  FFMA R11, R71.reuse, R76, R11 ;  /* 0x0000004c470b7223 */ /* 0x040fe2000000000b */
[C---:B------:R-:W-:Y:S01]  /*62d0*/  FFMA R12, R71.reuse, R77, R12 ;  /* 0x0000004d470c7223 */ /* 0x040fe2000000000c */
[----:B------:R-:W-:Y:S01]  /*62e0*/  FFMA R13, R71, R78, R13 ;  /* 0x0000004e470d7223 */ /* 0x000fe2000000000d */
[----:B------:R-:W-:Y:S01]  /*62f0*/  F2FP.SATFINITE.E4M3.F32.PACK_AB_MERGE_C R76, R7, R6, RZ ;  /* 0x00000006074c723e */ /* 0x000fe200048070ff */
[----:B------:R-:W-:Y:S01]  /*6300*/  FFMA R14, R71, R79, R14 ;  /* 0x0000004f470e7223 */ /* 0x000fe2000000000e */
[----:B------:R-:W-:Y:S01]  /*6310*/  F2FP.SATFINITE.E4M3.F32.PACK_AB_MERGE_C R129, R11, R10, RZ ;  /* 0x0000000a0b81723e */ /* 0x000fe200048070ff */
[C---:B------:R-:W-:Y:S01]  /*6320*/  FMUL R7, R70.reuse, R24 ;  /* 0x0000001846077220 */ /* 0x040fe20000400000 */
[C---:B------:R-:W-:Y:S01]  /*6330*/  FMUL R10, R70.reuse, R25 ;  /* 0x00000019460a7220 */ /* 0x040fe20000400000 */
[C---:B------:R-:W-:Y:S01]  /*6340*/  FMUL R25, R70.reuse, R32 ;  /* 0x0000002046197220 */ /* 0x040fe20000400000 */
[----:B------:R-:W-:Y:S02]  /*6350*/  HADD2.F32 R73, -RZ, R130.H1_H1 ;  /* 0x30000082ff497230 */ /* 0x000fe40000004100 */
[C---:B------:R-:W-:Y:S01]  /*6360*/  FMUL R15, R70.reuse, R15 ;  /* 0x0000000f460f7220 */ /* 0x040fe20000400000 */
[C---:B------:R-:W-:Y:S01]  /*6370*/  FMUL R18, R70.reuse, R18 ;  /* 0x0000001246127220 */ /* 0x040fe20000400000 */
[C---:B------:R-:W-:Y:S01]  /*6380*/  FMUL R19, R70.reuse, R19 ;  /* 0x0000001346137220 */ /* 0x040fe20000400000 */
[C---:B------:R-:W-:Y:S01]  /*6390*/  FMUL R3, R70.reuse, R22 ;  /* 0x0000001646037220 */ /* 0x040fe20000400000 */
[C---:B------:R-:W-:Y:S01]  /*63a0*/  FFMA R15, R71.reuse, R80, R15 ;  /* 0x00000050470f7223 */ /* 0x040fe2000000000f */
[C---:B------:R-:W-:Y:S01]  /*63b0*/  FFMA R16, R71.reuse, R81, R16 ;  /* 0x0000005147107223 */ /* 0x040fe20000000010 */
[C---:B------:R-:W-:Y:S01]  /*63c0*/  FFMA R17, R71.reuse, R82, R17 ;  /* 0x0000005247117223 */ /* 0x040fe20000000011 */
[C---:B------:R-:W-:Y:S01]  /*63d0*/  FFMA R18, R71.reuse, R83, R18 ;  /* 0x0000005347127223 */ /* 0x040fe20000000012 */
        /* <DEDUP_REMOVED lines=16> */
[----:B------:R-:W-:Y:S01]  /*64e0*/  FMUL R20, R70, R27 ;  /* 0x0000001b46147220 */ /* 0x000fe20000400000 */
[----:B------:R-:W-:Y:S01]  /*64f0*/  F2FP.SATFINITE.E4M3.F32.PACK_AB_MERGE_C R3, R6, R3, RZ ;  /* 0x000000030603723e */ /* 0x000fe200048070ff */
[C---:B------:R-:W-:Y:S01]  /*6500*/  FMUL R23, R70.reuse, R30 ;  /* 0x0000001e46177220 */ /* 0x040fe20000400000 */
[C---:B------:R-:W-:Y:S01]  /*6510*/  FMUL R30, R70.reuse, R37 ;  /* 0x00000025461e7220 */ /* 0x040fe20000400000 */
[C---:B------:R-:W-:Y:S01]  /*6520*/  FFMA R20, R71.reuse, R92, R20 ;  /* 0x0000005c47147223 */ /* 0x040fe20000000014 */
[C---:B------:R-:W-:Y:S01]  /*6530*/  FFMA R21, R71.reuse, R93, R21 ;  /* 0x0000005d47157223 */ /* 0x040fe20000000015 */
[C---:B------:R-:W-:Y:S01]  /*6540*/  FFMA R22, R71.reuse, R94, R22 ;  /* 0x0000005e47167223 */ /* 0x040fe20000000016 */
[C---:B------:R-:W-:Y:S01]  /*6550*/  FFMA R23, R71.reuse, R95, R23 ;  /* 0x0000005f47177223 */ /* 0x040fe20000000017 */
        /* <DEDUP_REMOVED lines=12> */
[----:B------:R-:W-:Y:S01]  /*6620*/  FMUL R38, R70, R45 ;  /* 0x0000002d46267220 */ /* 0x000fe20000400000 */
[C---:B------:R-:W-:Y:S01]  /*6630*/  FFMA R28, R71.reuse, R100, R28 ;  /* 0x00000064471c7223 */ /* 0x040fe2000000001c */
[----:B------:R-:W-:Y:S01]  /*6640*/  F2FP.SATFINITE.E4M3.F32.PACK_AB_MERGE_C R6, R22, R21, R6 ;  /* 0x000000151606723e */ /* 0x000fe20004807006 */
[C---:B------:R-:W-:Y:S01]  /*6650*/  FFMA R29, R71.reuse, R101, R29 ;  /* 0x00000065471d7223 */ /* 0x040fe2000000001d */
[C---:B------:R-:W-:Y:S01]  /*6660*/  FFMA R30, R71.reuse, R102, R30 ;  /* 0x00000066471e7223 */ /* 0x040fe2000000001e */
[----:B------:R-:W-:Y:S01]  /*6670*/  FFMA R31, R71, R103, R31 ;  /* 0x00000067471f7223 */ /* 0x000fe2000000001f */
[C---:B------:R-:W-:Y:S01]  /*6680*/  FMUL R45, R70.reuse, R52 ;  /* 0x00000034462d7220 */ /* 0x040fe20000400000 */
[C---:B------:R-:W-:Y:S01]  /*6690*/  FMUL R52, R70.reuse, R59 ;  /* 0x0000003b46347220 */ /* 0x040fe20000400000 */
[C---:B------:R-:W-:Y:S01]  /*66a0*/  FMUL R59, R70.reuse, R66 ;  /* 0x00000042463b7220 */ /* 0x040fe20000400000 */
[----:B------:R-:W-:Y:S01]  /*66b0*/  F2FP.SATFINITE.E4M3.F32.PACK_AB_MERGE_C R66, R13, R12, R14 ;  /* 0x0000000c0d42723e */ /* 0x000fe2000480700e */
[C---:B------:R-:W-:Y:S01]  /*66c0*/  FMUL R32, R70.reuse, R39 ;  /* 0x0000002746207220 */ /* 0x040fe20000400000 */
[--C-:B------:R-:W-:Y:S02]  /*66d0*/  HADD2.F32 R107, -RZ, R108.reuse.H0_H0 ;  /* 0x2000006cff6b7230 */ /* 0x100fe40000004100 */
[C---:B------:R-:W-:Y:S01]  /*66e0*/  FMUL R35, R70.reuse, R42 ;  /* 0x0000002a46237220 */ /* 0x040fe20000400000 */
[----:B------:R-:W-:Y:S02]  /*66f0*/  HADD2.F32 R108, -RZ, R108.H1_H1 ;  /* 0x3000006cff6c7230 */ /* 0x000fe40000004100 */
[C---:B------:R-:W-:Y:S01]  /*6700*/  FFMA R32, R71.reuse, R104, R32 ;  /* 0x0000006847207223 */ /* 0x040fe20000000020 */
[----:B------:R-:W-:Y:S01]  /*6710*/  FMUL R36, R70, R43 ;  /* 0x0000002b46247220 */ /* 0x000fe20000400000 */
[C---:B------:R-:W-:Y:S01]  /*6720*/  FFMA R33, R71.reuse, R105, R33 ;  /* 0x0000006947217223 */ /* 0x040fe20000000021 */
[C---:B------:R-:W-:Y:S01]  /*6730*/  FFMA R34, R71.reuse, R106, R34 ;  /* 0x0000006a47227223 */ /* 0x040fe20000000022 */
[--C-:B------:R-:W-:Y:S01]  /*6740*/  HADD2.F32 R111, -RZ, R112.reuse.H0_H0 ;  /* 0x20000070ff6f7230 */ /* 0x100fe20000004100 */
[----:B------:R-:W-:Y:S01]  /*6750*/  F2FP.SATFINITE.E4M3.F32.PACK_AB_MERGE_C R32, R32, R31, RZ ;  /* 0x0000001f2020723e */ /* 0x000fe200048070ff */
[C---:B------:R-:W-:Y:S01]  /*6760*/  FFMA R35, R71.reuse, R107, R35 ;  /* 0x0000006b47237223 */ /* 0x040fe20000000023 */
[----:B------:R-:W-:Y:S02]  /*6770*/  HADD2.F32 R112, -RZ, R112.H1_H1 ;  /* 0x30000070ff707230 */ /* 0x000fe40000004100 */
[----:B------:R-:W-:Y:S01]  /*6780*/  FMUL R39, R70, R46 ;  /* 0x0000002e46277220 */ /* 0x000fe20000400000 */
[----:B------:R-:W-:Y:S01]  /*6790*/  F2FP.SATFINITE.E4M3.F32.PACK_AB_MERGE_C R32, R30, R29, R32 ;  /* 0x0000001d1e20723e */ /* 0x000fe20004807020 */
[C---:B------:R-:W-:Y:S01]  /*67a0*/  FFMA R36, R71.reuse, R108, R36 ;  /* 0x0000006c47247223 */ /* 0x040fe20000000024 */
[C---:B------:R-:W-:Y:S01]  /*67b0*/  FMUL R40, R70.reuse, R47 ;  /* 0x0000002f46287220 */ /* 0x040fe20000400000 */
[C---:B------:R-:W-:Y:S01]  /*67c0*/  FFMA R37, R71.reuse, R109, R37 ;  /* 0x0000006d47257223 */ /* 0x040fe20000000025 */
[C---:B------:R-:W-:Y:S01]  /*67d0*/  FFMA R38, R71.reuse, R110, R38 ;  /* 0x0000006e47267223 */ /* 0x040fe20000000026 */
[C---:B------:R-:W-:Y:S01]  /*67e0*/  FMUL R42, R70.reuse, R49 ;  /* 0x00000031462a7220 */ /* 0x040fe20000400000 */
[--C-:B------:R-:W-:Y:S02]  /*67f0*/  HADD2.F32 R115, -RZ, R116.reuse.H0_H0 ;  /* 0x20000074ff737230 */ /* 0x100fe40000004100 */
[C---:B------:R-:W-:Y:S01]  /*6800*/  FFMA R39, R71.reuse, R111, R39 ;  /* 0x0000006f47277223 */ /* 0x040fe20000000027 */
[----:B------:R-:W-:Y:S02]  /*6810*/  HADD2.F32 R116, -RZ, R116.H1_H1 ;  /* 0x30000074ff747230 */ /* 0x000fe40000004100 */
[C---:B------:R-:W-:Y:S01]  /*6820*/  FMUL R43, R70.reuse, R50 ;  /* 0x00000032462b7220 */ /* 0x040fe20000400000 */
[C---:B------:R-:W-:Y:S01]  /*6830*/  FFMA R40, R71.reuse, R112, R40 ;  /* 0x0000007047287223 */ /* 0x040fe20000000028 */
[C---:B------:R-:W-:Y:S01]  /*6840*/  FMUL R44, R70.reuse, R51 ;  /* 0x00000033462c7220 */ /* 0x040fe20000400000 */
[C---:B------:R-:W-:Y:S01]  /*6850*/  FFMA R41, R71.reuse, R113, R41 ;  /* 0x0000007147297223 */ /* 0x040fe20000000029 */
[C---:B------:R-:W-:Y:S01]  /*6860*/  FMUL R50, R70.reuse, R57 ;  /* 0x0000003946327220 */ /* 0x040fe20000400000 */
[C---:B------:R-:W-:Y:S01]  /*6870*/  FMUL R57, R70.reuse, R64 ;  /* 0x0000004046397220 */ /* 0x040fe20000400000 */
[----:B------:R-:W-:Y:S01]  /*6880*/  FFMA R42, R71, R114, R42 ;  /* 0x00000072472a7223 */ /* 0x000fe2000000002a */
[C---:B------:R-:W-:Y:S01]  /*6890*/  FMUL R46, R70.reuse, R53 ;  /* 0x00000035462e7220 */ /* 0x040fe20000400000 */
[--C-:B------:R-:W-:Y:S01]  /*68a0*/  HADD2.F32 R119, -RZ, R120.reuse.H0_H0 ;  /* 0x20000078ff777230 */ /* 0x100fe20000004100 */
[----:B------:R-:W-:Y:S01]  /*68b0*/  F2FP.SATFINITE.E4M3.F32.PACK_AB_MERGE_C R64, R5, R4, R76 ;  /* 0x000000040540723e */ /* 0x000fe2000480704c */
[C---:B------:R-:W-:Y:S01]  /*68c0*/  FMUL R51, R70.reuse, R58 ;  /* 0x0000003a46337220 */ /* 0x040fe20000400000 */
[C---:B------:R-:W-:Y:S01]  /*68d0*/  FMUL R53, R70.reuse, R60 ;  /* 0x0000003c46357220 */ /* 0x040fe20000400000 */
[C---:B------:R-:W-:Y:S01]  /*68e0*/  FFMA R43, R71.reuse, R115, R43 ;  /* 0x00000073472b7223 */ /* 0x040fe2000000002b */
[----:B------:R-:W-:Y:S02]  /*68f0*/  HADD2.F32 R120, -RZ, R120.H1_H1 ;  /* 0x30000078ff787230 */ /* 0x000fe40000004100 */
[C---:B------:R-:W-:Y:S01]  /*6900*/  FMUL R47, R70.reuse, R54 ;  /* 0x00000036462f7220 */ /* 0x040fe20000400000 */
[C---:B------:R-:W-:Y:S01]  /*6910*/  FMUL R58, R70.reuse, R65 ;  /* 0x00000041463a7220 */ /* 0x040fe20000400000 */
[----:B------:R-:W-:Y:S01]  /*6920*/  FMUL R60, R70, R67 ;  /* 0x00000043463c7220 */ /* 0x000fe20000400000 */
[----:B------:R-:W-:Y:S01]  /*6930*/  F2FP.SATFINITE.E4M3.F32.PACK_AB_MERGE_C R5, R20, R11, RZ ;  /* 0x0000000b1405723e */ /* 0x000fe200048070ff */
[----:B------:R-:W-:Y:S01]  /*6940*/  FFMA R44, R71, R116, R44 ;  /* 0x00000074472c7223 */ /* 0x000fe2000000002c */
[C---:B------:R-:W-:Y:S01]  /*6950*/  FMUL R48, R70.reuse, R55 ;  /* 0x0000003746307220 */ /* 0x040fe20000400000 */
[----:B------:R-:W-:Y:S01]  /*6960*/  F2FP.SATFINITE.E4M3.F32.PACK_AB_MERGE_C R65, R9, R8, R129 ;  /* 0x000000080941723e */ /* 0x000fe20004807081 */
[----:B------:R-:W-:Y:S01]  /*6970*/  FFMA R45, R71, R117, R45 ;  /* 0x00000075472d7223 */ /* 0x000fe2000000002d */
[----:B------:R-:W-:Y:S01]  /*6980*/  F2FP.SATFINITE.E4M3.F32.PACK_AB_MERGE_C R67, R17, R16, R18 ;  /* 0x000000101143723e */ /* 0x000fe20004807012 */
[----:B------:R-:W-:Y:S01]  /*6990*/  FMUL R49, R70, R56 ;  /* 0x0000003846317220 */ /* 0x000fe20000400000 */
[C---:B------:R-:W-:Y:S01]  /*69a0*/  FFMA R46, R71.reuse, R118, R46 ;  /* 0x00000076472e7223 */ /* 0x040fe2000000002e */
[--C-:B------:R-:W-:Y:S02]  /*69b0*/  HADD2.F32 R123, -RZ, R124.reuse.H0_H0 ;  /* 0x2000007cff7b7230 */ /* 0x100fe40000004100 */
[C---:B------:R-:W-:Y:S01]  /*69c0*/  FFMA R47, R71.reuse, R119, R47 ;  /* 0x00000077472f7223 */ /* 0x040fe2000000002f */
[----:B------:R1:W-:Y:S01]  /*69d0*/  STS.128 [R140+UR44+0x2200], R64 ;  /* 0x002200408c007988 */ /* 0x0003e20008000c2c */
[----:B------:R-:W-:Y:S01]  /*69e0*/  HADD2.F32 R124, -RZ, R124.H1_H1 ;  /* 0x3000007cff7c7230 */ /* 0x000fe20000004100 */
[----:B------:R-:W-:Y:S01]  /*69f0*/  F2FP.SATFINITE.E4M3.F32.PACK_AB_MERGE_C R5, R10, R7, R5 ;  /* 0x000000070a05723e */ /* 0x000fe20004807005 */
[C---:B------:R-:W-:Y:S01]  /*6a00*/  FFMA R48, R71.reuse, R120, R48 ;  /* 0x0000007847307223 */ /* 0x040fe20000000030 */
[----:B------:R-:W-:Y:S01]  /*6a10*/  F2FP.SATFINITE.E4M3.F32.PACK_AB_MERGE_C R7, R28, R27, RZ ;  /* 0x0000001b1c07723e */ /* 0x000fe200048070ff */
        /* <DEDUP_REMOVED lines=8> */
[----:B------:R-:W-:Y:S01]  /*6aa0*/  FMUL R56, R70, R63 ;  /* 0x0000003f46387220 */ /* 0x000fe20000400000 */
[----:B------:R-:W-:Y:S01]  /*6ab0*/  F2FP.SATFINITE.E4M3.F32.PACK_AB_MERGE_C R4, R2, R0, R3 ;  /* 0x000000000204723e */ /* 0x000fe20004807003 */
[C---:B------:R-:W-:Y:S01]  /*6ac0*/  FFMA R53, R71.reuse, R125, R53 ;  /* 0x0000007d47357223 */ /* 0x040fe20000000035 */
[----:B------:R-:W-:Y:S01]  /*6ad0*/  F2FP.SATFINITE.E4M3.F32.PACK_AB_MERGE_C R7, R26, R25, R7 ;  /* 0x000000191a07723e */ /* 0x000fe20004807007 */
[C---:B------:R-:W-:Y:S01]  /*6ae0*/  FFMA R54, R71.reuse, R126, R54 ;  /* 0x0000007e47367223 */ /* 0x040fe20000000036 */
[C---:B------:R-:W-:Y:S01]  /*6af0*/  FFMA R55, R71.reuse, R127, R55 ;  /* 0x0000007f47377223 */ /* 0x040fe20000000037 */
[----:B------:R-:W-:Y:S01]  /*6b00*/  F2FP.SATFINITE.E4M3.F32.PACK_AB_MERGE_C R35, R36, R35, RZ ;  /* 0x000000232423723e */ /* 0x000fe200048070ff */
[C---:B------:R-:W-:Y:S01]  /*6b10*/  FFMA R56, R71.reuse, R128, R56 ;  /* 0x0000008047387223 */ /* 0x040fe20000000038 */
[----:B------:R1:W-:Y:S01]  /*6b20*/  STS.128 [R149+0x2010], R4 ;  /* 0x0020100495007388 */ /* 0x0003e20000000c00 */
[----:B------:R-:W-:Y:S01]  /*6b30*/  F2FP.SATFINITE.E4M3.F32.PACK_AB_MERGE_C R39, R40, R39, RZ ;  /* 0x000000272827723e */ /* 0x000fe200048070ff */
[C---:B------:R-:W-:Y:S01]  /*6b40*/  FFMA R57, R71.reuse, R72, R57 ;  /* 0x0000004847397223 */ /* 0x040fe20000000039 */
[----:B------:R-:W-:Y:S01]  /*6b50*/  F2FP.SATFINITE.E4M3.F32.PACK_AB_MERGE_C R43, R44, R43, RZ ;  /* 0x0000002b2c2b723e */ /* 0x000fe200048070ff */
[C---:B------:R-:W-:Y:S01]  /*6b60*/  FFMA R58, R71.reuse, R73, R58 ;  /* 0x00000049473a7223 */ /* 0x040fe2000000003a */
[C---:B------:R-:W-:Y:S01]  /*6b70*/  FFMA R59, R71.reuse, R74, R59 ;  /* 0x0000004a473b7223 */ /* 0x040fe2000000003b */
[----:B------:R-:W-:Y:S01]  /*6b80*/  F2FP.SATFINITE.E4M3.F32.PACK_AB_MERGE_C R33, R34, R33, R35 ;  /* 0x000000212221723e */ /* 0x000fe20004807023 */
[----:B------:R-:W-:Y:S01]  /*6b90*/  FFMA R60, R71, R75, R60 ;  /* 0x0000004b473c7223 */ /* 0x000fe2000000003c */
[----:B------:R-:W-:Y:S02]  /*6ba0*/  F2FP.SATFINITE.E4M3.F32.PACK_AB_MERGE_C R34, R38, R37, R39 ;  /* 0x000000252622723e */ /* 0x000fe40004807027 */
[----:B------:R-:W-:Y:S02]  /*6bb0*/  F2FP.SATFINITE.E4M3.F32.PACK_AB_MERGE_C R35, R42, R41, R43 ;  /* 0x000000292a23723e */ /* 0x000fe4000480702b */
[----:B------:R-:W-:Y:S02]  /*6bc0*/  F2FP.SATFINITE.E4M3.F32.PACK_AB_MERGE_C R51, R52, R51, RZ ;  /* 0x000000333433723e */ /* 0x000fe400048070ff */
[----:B------:R-:W-:Y:S01]  /*6bd0*/  F2FP.SATFINITE.E4M3.F32.PACK_AB_MERGE_C R48, R48, R47, RZ ;  /* 0x0000002f3030723e */ /* 0x000fe200048070ff */
[----:B------:R1:W-:Y:S01]  /*6be0*/  STS.128 [R148+0x2020], R32 ;  /* 0x0020202094007388 */ /* 0x0003e20000000c00 */
[----:B------:R-:W-:Y:S02]  /*6bf0*/  F2FP.SATFINITE.E4M3.F32.PACK_AB_MERGE_C R55, R56, R55, RZ ;  /* 0x000000373837723e */ /* 0x000fe400048070ff */
[----:B------:R-:W-:Y:S02]  /*6c00*/  F2FP.SATFINITE.E4M3.F32.PACK_AB_MERGE_C R59, R60, R59, RZ ;  /* 0x0000003b3c3b723e */ /* 0x000fe400048070ff */
[----:B------:R-:W-:Y:S02]  /*6c10*/  F2FP.SATFINITE.E4M3.F32.PACK_AB_MERGE_C R49, R50, R49, R51 ;  /* 0x000000313231723e */ /* 0x000fe40004807033 */
[----:B------:R-:W-:Y:S02]  /*6c20*/  F2FP.SATFINITE.E4M3.F32.PACK_AB_MERGE_C R48, R46, R45, R48 ;  /* 0x0000002d2e30723e */ /* 0x000fe40004807030 */
[----:B------:R-:W-:Y:S02]  /*6c30*/  F2FP.SATFINITE.E4M3.F32.PACK_AB_MERGE_C R50, R54, R53, R55 ;  /* 0x000000353632723e */ /* 0x000fe40004807037 */
[----:B------:R-:W-:Y:S05]  /*6c40*/  F2FP.SATFINITE.E4M3.F32.PACK_AB_MERGE_C R51, R58, R57, R59 ;  /* 0x000000393a33723e */ /* 0x000fea000480703b */
[----:B------:R1:W-:Y:S01]  /*6c50*/  STS.128 [R147+0x2030], R48 ;  /* 0x0020303093007388 */ /* 0x0003e20000000c00 */
[----:B------:R-:W-:Y:S01]  /*6c60*/  @!PT LDS RZ, [RZ] ;  /* 0x00000000fffff984 */ /* 0x000fe20000000800 */
[----:B------:R-:W-:Y:S01]  /*6c70*/  @!PT LDS RZ, [RZ] ;  /* 0x00000000fffff984 */ /* 0x000fe20000000800 */
[----:B------:R-:W-:Y:S01]  /*6c80*/  @!PT LDS RZ, [RZ] ;  /* 0x00000000fffff984 */ /* 0x000fe20000000800 */
[----:B------:R-:W-:Y:S01]  /*6c90*/  @!PT LDS RZ, [RZ] ;  /* 0x00000000fffff984 */ /* 0x000fe20000000800 */
[----:B------:R3:W-:Y:S07]  /*6ca0*/  MEMBAR.ALL.CTA ;  /* 0x0000000000007992 */ /* 0x0007ee0000008000 */
[----:B---3--:R-:W3:Y:S02]  /*6cb0*/  FENCE.VIEW.ASYNC.S ;  /* 0x00000000000073c6 */ /* 0x008ee40000000000 */
[----:B---3--:R-:W-:Y:S06]  /*6cc0*/  BAR.SYNC.DEFER_BLOCKING 0x1, 0x80 ;  /* 0x0042000000007b1d */ /* 0x008fec0000010000 */
[----:B------:R-:W-:Y:S05]  /*6cd0*/  @P0 BRA `(.L_x_101) ;  /* 0x0000000000300947 */ /* 0x000fea0003800000 */
[----:B------:R-:W-:Y:S02]  /*6ce0*/  UIADD3 UR4, UPT, UPT, UR44, 0x2200, URZ ;  /* 0x000022002c047890 */ /* 0x000fe4000fffe0ff */
[----:B------:R-:W-:Y:S02]  /*6cf0*/  USHF.L.U32 UR9, UR45, 0x6, URZ ;  /* 0x000000062d097899 */ /* 0x000fe400080006ff */
[----:B------:R-:W-:Y:S02]  /*6d00*/  USHF.L.U32 UR10, UR46, 0x7, URZ ;  /* 0x000000072e0a7899 */ /* 0x000fe400080006ff */
[----:B------:R-:W-:Y:S01]  /*6d10*/  MOV R150, UR4 ;  /* 0x0000000400967c02 */ /* 0x000fe20008000f00 */
[----:B------:R-:W-:Y:S01]  /*6d20*/  UIADD3 UR4, UP0, UPT, UR62, 0x680, URZ ;  /* 0x000006803e047890 */ /* 0x000fe2000ff1e0ff */
[----:B------:R-:W-:Y:S02]  /*6d30*/  UMOV UR11, UR36 ;  /* 0x00000024000b7c82 */ /* 0x000fe40008000000 */
[----:B------:R-:W-:Y:S01]  /*6d40*/  R2UR UR8, R150 ;  /* 0x00000000960872ca */ /* 0x000fe200000e0000 */
[----:B------:R-:W-:Y:S11]  /*6d50*/  UIADD3.X UR5, UPT, UPT, URZ, UR63, URZ, UP0, !UPT ;  /* 0x0000003fff057290 */ /* 0x000ff600087fe4ff */
[----:B------:R-:W-:Y:S01]  /*6d60*/  @!UPT UIADD3 URZ, UPT, UPT, URZ, URZ, URZ ;  /* 0x000000fffffff290 */ /* 0x000fe2000fffe0ff */
[----:B------:R3:W-:Y:S01]  /*6d70*/  UTMASTG.3D [UR8], [UR4] ;  /* 0x00000008040073b5 */ /* 0x0007e20008010000 */
[----:B------:R0:W-:Y:S01]  /*6d80*/  UTMACMDFLUSH ;  /* 0x00000000000079b7 */ /* 0x0001e20000000000 */
[----:B---3--:R-:W-:Y:S04]  /*6d90*/  DEPBAR.LE SB0, 0x0 ;  /* 0x000080000000791a */ /* 0x008fe80000000000 */
.L_x_101:
[----:B------:R-:W-:Y:S05]  /*6da0*/  BSYNC.RECONVERGENT B0 ;  /* 0x0000000000007941 */ /* 0x000fea0003800200 */
.L_x_100:
[----:B------:R-:W-:Y:S01]  /*6db0*/  BAR.SYNC.DEFER_BLOCKING 0x1, 0x80 ;  /* 0x0042000000007b1d */ /* 0x000fe20000010000 */
[----:B------:R-:W-:Y:S01]  /*6dc0*/  ISETP.NE.AND P0, PT, R143, 0x2, PT ;  /* 0x000000028f00780c */ /* 0x000fe20003f05270 */
[----:B------:R-:W-:Y:S01]  /*6dd0*/  UISETP.NE.AND UP0, UPT, UR47, URZ, UPT ;  /* 0x000000ff2f00728c */ /* 0x000fe2000bf05270 */
[----:B------:R-:W-:Y:S01]  /*6de0*/  ISETP.NE.AND P1, PT, R68, 0x4, PT ;  /* 0x000000044400780c */ /* 0x000fe20003f25270 */
[----:B------:R-:W-:Y:S01]  /*6df0*/  UIADD3 UR45, UPT, UPT, UR37, UR55, URZ ;  /* 0x00000037252d7290 */ /* 0x000fe2000fffe0ff */
[----:B------:R-:W-:Y:S01]  /*6e00*/  SEL R2, RZ, 0x1, P0 ;  /* 0x00000001ff027807 */ /* 0x000fe20000000000 */
[----:B------:R-:W-:Y:S01]  /*6e10*/  UIADD3 UR46, UPT, UPT, UR38, UR58, URZ ;  /* 0x0000003a262e7290 */ /* 0x000fe2000fffe0ff */
[----:B------:R-:W-:Y:S02]  /*6e20*/  SEL R0, RZ, 0x1, P1 ;  /* 0x00000001ff007807 */ /* 0x000fe40000800000 */
[----:B------:R-:W-:Y:S02]  /*6e30*/  LOP3.LUT R145, R145, R2, RZ, 0x3c, !PT ;  /* 0x0000000291917212 */ /* 0x000fe400078e3cff */
[----:B------:R-:W-:Y:S02]  /*6e40*/  LOP3.LUT R146, R146, R0, RZ, 0x3c, !PT ;  /* 0x0000000092927212 */ /* 0x000fe400078e3cff */
[----:B------:R-:W-:Y:S02]  /*6e50*/  SEL R143, R143, RZ, P0 ;  /* 0x000000ff8f8f7207 */ /* 0x000fe40000000000 */
[----:B------:R-:W-:Y:S01]  /*6e60*/  SEL R68, R68, RZ, P1 ;  /* 0x000000ff44447207 */ /* 0x000fe20000800000 */
[----:B------:R-:W-:Y:S01]  /*6e70*/  UMOV UR36, UR54 ;  /* 0x0000003600247c82 */ /* 0x000fe20008000000 */
[----:B------:R-:W-:Y:S05]  /*6e80*/  BRA.U UP0, `(.L_x_102) ;  /* 0xffffffdd00187547 */ /* 0x000fea000b83ffff */
[----:B------:R-:W-:Y:S05]  /*6e90*/  EXIT ;  /* 0x000000000000794d */ /* 0x000fea0003800000 */
.L_x_24:
[----:B-1----:R1:W2:Y:S02]  /*6ea0*/  SYNCS.PHASECHK.TRANS64.TRYWAIT P0, [R0+URZ+0xe0], R2 ;  /* 0x0000e002000075a7 */ /* 0x0022a400080011ff */
[----:B--2---:R-:W-:Y:S05]  /*6eb0*/  @!P0 NANOSLEEP.SYNCS 0x989680 ;  /* 0x009896800000895d */ /* 0x004fea0003900000 */
[----:B------:R-:W2:Y:S02]  /*6ec0*/  @!P0 SYNCS.PHASECHK.TRANS64 P0, [R0+URZ+0xe0], R2 ;  /* 0x0000e002000085a7 */ /* 0x000ea400080010ff */
[----:B--2---:R-:W-:Y:S05]  /*6ed0*/  @!P0 BRA `(.L_x_24) ;  /* 0xfffffffc00f08947 */ /* 0x004fea000383ffff */
[----:B------:R-:W-:Y:S05]  /*6ee0*/  BRA `(.L_x_103) ;  /* 0xffffffa800507947 */ /* 0x000fea000383ffff */
.L_x_27:
[----:B-1----:R-:W-:-:S07]  /*6ef0*/  MOV R0, UR33 ;  /* 0x0000002100007c02 */ /* 0x002fce0008000f00 */
.L_x_104:
[----:B-1----:R1:W2:Y:S02]  /*6f00*/  SYNCS.PHASECHK.TRANS64.TRYWAIT P0, [R0+URZ+0x28], R3 ;  /* 0x00002803000075a7 */ /* 0x0022a400080011ff */
[----:B--2---:R-:W-:Y:S05]  /*6f10*/  @!P0 NANOSLEEP.SYNCS 0x989680 ;  /* 0x009896800000895d */ /* 0x004fea0003900000 */
[----:B------:R-:W2:Y:S02]  /*6f20*/  @!P0 SYNCS.PHASECHK.TRANS64 P0, [R0+URZ+0x28], R3 ;  /* 0x00002803000085a7 */ /* 0x000ea400080010ff */
[----:B--2---:R-:W-:Y:S05]  /*6f30*/  @!P0 BRA `(.L_x_104) ;  /* 0xfffffffc00f08947 */ /* 0x004fea000383ffff */
[----:B------:R-:W-:Y:S05]  /*6f40*/  BRA `(.L_x_26) ;  /* 0xffffffa800907947 */ /* 0x000fea000383ffff */
.L_x_34:
[----:B-1----:R-:W-:-:S07]  /*6f50*/  MOV R0, UR17 ;  /* 0x0000001100007c02 */ /* 0x002fce0008000f00 */
.L_x_105:
[----:B-1----:R1:W2:Y:S02]  /*6f60*/  SYNCS.PHASECHK.TRANS64.TRYWAIT P0, [R0+URZ+0x28], R3 ;  /* 0x00002803000075a7 */ /* 0x0022a400080011ff */
[----:B--2---:R-:W-:Y:S05]  /*6f70*/  @!P0 NANOSLEEP.SYNCS 0x989680 ;  /* 0x009896800000895d */ /* 0x004fea0003900000 */
[----:B------:R-:W2:Y:S02]  /*6f80*/  @!P0 SYNCS.PHASECHK.TRANS64 P0, [R0+URZ+0x28], R3 ;  /* 0x00002803000085a7 */ /* 0x000ea400080010ff */
[----:B--2---:R-:W-:Y:S05]  /*6f90*/  @!P0 BRA `(.L_x_105) ;  /* 0xfffffffc00f08947 */ /* 0x004fea000383ffff */
[----:B------:R-:W-:Y:S05]  /*6fa0*/  BRA `(.L_x_33) ;  /* 0xffffffac004c7947 */ /* 0x000fea000383ffff */
.L_x_39:
[----:B-1----:R1:W2:Y:S02]  /*6fb0*/  SYNCS.PHASECHK.TRANS64.TRYWAIT P0, [R3+URZ+0x70], R0 ;  /* 0x00007000030075a7 */ /* 0x0022a400080011ff */
[----:B--2---:R-:W-:Y:S05]  /*6fc0*/  @!P0 NANOSLEEP.SYNCS 0x989680 ;  /* 0x009896800000895d */ /* 0x004fea0003900000 */
[----:B------:R-:W2:Y:S02]  /*6fd0*/  @!P0 SYNCS.PHASECHK.TRANS64 P0, [R3+URZ+0x70], R0 ;  /* 0x00007000030085a7 */ /* 0x000ea400080010ff */
[----:B--2---:R-:W-:Y:S05]  /*6fe0*/  @!P0 BRA `(.L_x_39) ;  /* 0xfffffffc00f08947 */ /* 0x004fea000383ffff */
[----:B------:R-:W-:Y:S05]  /*6ff0*/  BRA `(.L_x_106) ;  /* 0xffffffac00ec7947 */ /* 0x000fea000383ffff */
.L_x_43:
[----:B------:R-:W-:-:S07]  /*7000*/  MOV R0, UR4 ;  /* 0x0000000400007c02 */ /* 0x000fce0008000f00 */
.L_x_107:
[----:B-1----:R1:W2:Y:S02]  /*7010*/  SYNCS.PHASECHK.TRANS64.TRYWAIT P0, [R0+URZ], R2 ;  /* 0x00000002000075a7 */ /* 0x0022a400080011ff */
[----:B--2---:R-:W-:Y:S05]  /*7020*/  @!P0 NANOSLEEP.SYNCS 0x989680 ;  /* 0x009896800000895d */ /* 0x004fea0003900000 */
[----:B------:R-:W2:Y:S02]  /*7030*/  @!P0 SYNCS.PHASECHK.TRANS64 P0, [R0+URZ], R2 ;  /* 0x00000002000085a7 */ /* 0x000ea400080010ff */
[----:B--2---:R-:W-:Y:S05]  /*7040*/  @!P0 BRA `(.L_x_107) ;  /* 0xfffffffc00f08947 */ /* 0x004fea000383ffff */
[----:B------:R-:W-:Y:S05]  /*7050*/  BRA `(.L_x_108) ;  /* 0xffffffb400907947 */ /* 0x000fea000383ffff */
.L_x_44:
[----:B------:R-:W-:-:S07]  /*7060*/  MOV R0, UR5 ;  /* 0x0000000500007c02 */ /* 0x000fce0008000f00 */
.L_x_109:
[----:B-1----:R1:W2:Y:S02]  /*7070*/  SYNCS.PHASECHK.TRANS64.TRYWAIT P0, [R0+URZ], R3 ;  /* 0x00000003000075a7 */ /* 0x0022a400080011ff */
[----:B--2---:R-:W-:Y:S05]  /*7080*/  @!P0 NANOSLEEP.SYNCS 0x989680 ;  /* 0x009896800000895d */ /* 0x004fea0003900000 */
[----:B------:R-:W2:Y:S02]  /*7090*/  @!P0 SYNCS.PHASECHK.TRANS64 P0, [R0+URZ], R3 ;  /* 0x00000003000085a7 */ /* 0x000ea400080010ff */
[----:B--2---:R-:W-:Y:S05]  /*70a0*/  @!P0 BRA `(.L_x_109) ;  /* 0xfffffffc00f08947 */ /* 0x004fea000383ffff */
[----:B------:R-:W-:Y:S05]  /*70b0*/  BRA `(.L_x_110) ;  /* 0xffffffb4009c7947 */ /* 0x000fea000383ffff */
.L_x_45:
[----:B------:R-:W-:-:S07]  /*70c0*/  MOV R0, UR5 ;  /* 0x0000000500007c02 */ /* 0x000fce0008000f00 */
.L_x_111:
[----:B-1----:R1:W2:Y:S02]  /*70d0*/  SYNCS.PHASECHK.TRANS64.TRYWAIT P0, [R0+URZ], R3 ;  /* 0x00000003000075a7 */ /* 0x0022a400080011ff */
[----:B--2---:R-:W-:Y:S05]  /*70e0*/  @!P0 NANOSLEEP.SYNCS 0x989680 ;  /* 0x009896800000895d */ /* 0x004fea0003900000 */
[----:B------:R-:W2:Y:S02]  /*70f0*/  @!P0 SYNCS.PHASECHK.TRANS64 P0, [R0+URZ], R3 ;  /* 0x00000003000085a7 */ /* 0x000ea400080010ff */
[----:B--2---:R-:W-:Y:S05]  /*7100*/  @!P0 BRA `(.L_x_111) ;  /* 0xfffffffc00f08947 */ /* 0x004fea000383ffff */
[----:B------:R-:W-:Y:S05]  /*7110*/  BRA `(.L_x_112) ;  /* 0xffffffb400a87947 */ /* 0x000fea000383ffff */
.L_x_46:
[----:B------:R-:W-:-:S07]  /*7120*/  MOV R0, UR5 ;  /* 0x0000000500007c02 */ /* 0x000fce0008000f00 */
.L_x_113:
[----:B-1----:R1:W2:Y:S02]  /*7130*/  SYNCS.PHASECHK.TRANS64.TRYWAIT P0, [R0+URZ], R3 ;  /* 0x00000003000075a7 */ /* 0x0022a400080011ff */
[----:B--2---:R-:W-:Y:S05]  /*7140*/  @!P0 NANOSLEEP.SYNCS 0x989680 ;  /* 0x009896800000895d */ /* 0x004fea0003900000 */
[----:B------:R-:W2:Y:S02]  /*7150*/  @!P0 SYNCS.PHASECHK.TRANS64 P0, [R0+URZ], R3 ;  /* 0x00000003000085a7 */ /* 0x000ea400080010ff */
[----:B--2---:R-:W-:Y:S05]  /*7160*/  @!P0 BRA `(.L_x_113) ;  /* 0xfffffffc00f08947 */ /* 0x004fea000383ffff */
[----:B------:R-:W-:Y:S05]  /*7170*/  BRA `(.L_x_114) ;  /* 0xffffffb400b47947 */ /* 0x000fea000383ffff */
.L_x_49:
[----:B-1----:R1:W2:Y:S02]  /*7180*/  SYNCS.PHASECHK.TRANS64.TRYWAIT P0, [R2+URZ+0xd0], R4 ;  /* 0x0000d004020075a7 */ /* 0x0022a400080011ff */
[----:B--2---:R-:W-:Y:S05]  /*7190*/  @!P0 NANOSLEEP.SYNCS 0x989680 ;  /* 0x009896800000895d */ /* 0x004fea0003900000 */
[----:B------:R-:W2:Y:S02]  /*71a0*/  @!P0 SYNCS.PHASECHK.TRANS64 P0, [R2+URZ+0xd0], R4 ;  /* 0x0000d004020085a7 */ /* 0x000ea400080010ff */
[----:B--2---:R-:W-:Y:S05]  /*71b0*/  @!P0 BRA `(.L_x_49) ;  /* 0xfffffffc00f08947 */ /* 0x004fea000383ffff */
[----:B------:R-:W-:Y:S05]  /*71c0*/  BRA `(.L_x_115) ;  /* 0xffffffb800107947 */ /* 0x000fea000383ffff */
.L_x_50:
[----:B------:R-:W-:-:S07]  /*71d0*/  MOV R2, UR4 ;  /* 0x0000000400027c02 */ /* 0x000fce0008000f00 */
.L_x_116:
[----:B-1----:R1:W2:Y:S02]  /*71e0*/  SYNCS.PHASECHK.TRANS64.TRYWAIT P0, [R2+URZ+0x80], R5 ;  /* 0x00008005020075a7 */ /* 0x0022a400080011ff */
[----:B--2---:R-:W-:Y:S05]  /*71f0*/  @!P0 NANOSLEEP.SYNCS 0x989680 ;  /* 0x009896800000895d */ /* 0x004fea0003900000 */
[----:B------:R-:W2:Y:S02]  /*7200*/  @!P0 SYNCS.PHASECHK.TRANS64 P0, [R2+URZ+0x80], R5 ;  /* 0x00008005020085a7 */ /* 0x000ea400080010ff */
[----:B--2---:R-:W-:Y:S05]  /*7210*/  @!P0 BRA `(.L_x_116) ;  /* 0xfffffffc00f08947 */ /* 0x004fea000383ffff */
[----:B------:R-:W-:Y:S05]  /*7220*/  BRA `(.L_x_117) ;  /* 0xffffffb800207947 */ /* 0x000fea000383ffff */
.L_x_51:
[----:B-1----:R1:W2:Y:S02]  /*7230*/  SYNCS.PHASECHK.TRANS64.TRYWAIT P1, [R2+URZ+0x70], R4 ;  /* 0x00007004020075a7 */ /* 0x0022a400080211ff */
[----:B--2---:R-:W-:Y:S05]  /*7240*/  @!P1 NANOSLEEP.SYNCS 0x989680 ;  /* 0x009896800000995d */ /* 0x004fea0003900000 */
[----:B------:R-:W2:Y:S02]  /*7250*/  @!P1 SYNCS.PHASECHK.TRANS64 P1, [R2+URZ+0x70], R4 ;  /* 0x00007004020095a7 */ /* 0x000ea400080210ff */
[----:B--2---:R-:W-:Y:S05]  /*7260*/  @!P1 BRA `(.L_x_51) ;  /* 0xfffffffc00f09947 */ /* 0x004fea000383ffff */
[----:B------:R-:W-:Y:S05]  /*7270*/  BRA `(.L_x_118) ;  /* 0xffffffb800507947 */ /* 0x000fea000383ffff */
.L_x_54:
[----:B------:R-:W-:-:S07]  /*7280*/  MOV R0, UR4 ;  /* 0x0000000400007c02 */ /* 0x000fce0008000f00 */
.L_x_119:
[----:B-1----:R1:W2:Y:S02]  /*7290*/  SYNCS.PHASECHK.TRANS64.TRYWAIT P0, [R0+URZ+0x80], R2 ;  /* 0x00008002000075a7 */ /* 0x0022a400080011ff */
[----:B--2---:R-:W-:Y:S05]  /*72a0*/  @!P0 NANOSLEEP.SYNCS 0x989680 ;  /* 0x009896800000895d */ /* 0x004fea0003900000 */
[----:B------:R-:W2:Y:S02]  /*72b0*/  @!P0 SYNCS.PHASECHK.TRANS64 P0, [R0+URZ+0x80], R2 ;  /* 0x00008002000085a7 */ /* 0x000ea400080010ff */
[----:B--2---:R-:W-:Y:S05]  /*72c0*/  @!P0 BRA `(.L_x_119) ;  /* 0xfffffffc00f08947 */ /* 0x004fea000383ffff */
[----:B------:R-:W-:Y:S05]  /*72d0*/  BRA `(.L_x_53) ;  /* 0xffffffb800a47947 */ /* 0x000fea000383ffff */
.L_x_61:
[----:B-1----:R1:W2:Y:S02]  /*72e0*/  SYNCS.PHASECHK.TRANS64.TRYWAIT P1, [R0+URZ+0x70], R2 ;  /* 0x00007002000075a7 */ /* 0x0022a400080211ff */
[----:B--2---:R-:W-:Y:S05]  /*72f0*/  @!P1 NANOSLEEP.SYNCS 0x989680 ;  /* 0x009896800000995d */ /* 0x004fea0003900000 */
[----:B------:R-:W2:Y:S02]  /*7300*/  @!P1 SYNCS.PHASECHK.TRANS64 P1, [R0+URZ+0x70], R2 ;  /* 0x00007002000095a7 */ /* 0x000ea400080210ff */
[----:B--2---:R-:W-:Y:S05]  /*7310*/  @!P1 BRA `(.L_x_61) ;  /* 0xfffffffc00f09947 */ /* 0x004fea000383ffff */
[----:B------:R-:W-:Y:S05]  /*7320*/  BRA `(.L_x_120) ;  /* 0xffffffc000007947 */ /* 0x000fea000383ffff */
.L_x_62:
[----:B------:R-:W-:-:S07]  /*7330*/  MOV R2, UR18 ;  /* 0x0000001200027c02 */ /* 0x000fce0008000f00 */
.L_x_121:
[----:B-1----:R1:W2:Y:S02]  /*7340*/  SYNCS.PHASECHK.TRANS64.TRYWAIT P0, [R2+URZ+0xb0], R0 ;  /* 0x0000b000020075a7 */ /* 0x0022a400080011ff */
[----:B--2---:R-:W-:Y:S05]  /*7350*/  @!P0 NANOSLEEP.SYNCS 0x989680 ;  /* 0x009896800000895d */ /* 0x004fea0003900000 */
[----:B------:R-:W2:Y:S02]  /*7360*/  @!P0 SYNCS.PHASECHK.TRANS64 P0, [R2+URZ+0xb0], R0 ;  /* 0x0000b000020085a7 */ /* 0x000ea400080010ff */
[----:B--2---:R-:W-:Y:S05]  /*7370*/  @!P0 BRA `(.L_x_121) ;  /* 0xfffffffc00f08947 */ /* 0x004fea000383ffff */
[----:B------:R-:W-:Y:S05]  /*7380*/  BRA `(.L_x_122) ;  /* 0xffffffc000347947 */ /* 0x000fea000383ffff */
.L_x_65:
[----:B------:R-:W-:Y:S07]  /*7390*/  MOV R0, UR6 ;  /* 0x0000000600007c02 */ /* 0x000fee0008000f00 */
.L_x_123:
[----:B-1----:R1:W2:Y:S02]  /*73a0*/  SYNCS.PHASECHK.TRANS64.TRYWAIT P0, [R0+URZ], R2 ;  /* 0x00000002000075a7 */ /* 0x0022a400080011ff */
[----:B--2---:R-:W-:Y:S05]  /*73b0*/  @!P0 NANOSLEEP.SYNCS 0x989680 ;  /* 0x009896800000895d */ /* 0x004fea0003900000 */
[----:B------:R-:W2:Y:S02]  /*73c0*/  @!P0 SYNCS.PHASECHK.TRANS64 P0, [R0+URZ], R2 ;  /* 0x00000002000085a7 */ /* 0x000ea400080010ff */
[----:B--2---:R-:W-:Y:S05]  /*73d0*/  @!P0 BRA `(.L_x_123) ;  /* 0xfffffffc00f08947 */ /* 0x004fea000383ffff */
[----:B------:R-:W-:Y:S05]  /*73e0*/  BRA `(.L_x_64) ;  /* 0xffffffc000547947 */ /* 0x000fea000383ffff */
.L_x_68:
[----:B------:R-:W-:-:S07]  /*73f0*/  MOV R0, UR4 ;  /* 0x0000000400007c02 */ /* 0x000fce0008000f00 */
.L_x_124:
[----:B--2---:R2:W4:Y:S02]  /*7400*/  SYNCS.PHASECHK.TRANS64.TRYWAIT P0, [R0+URZ], R2 ;  /* 0x00000002000075a7 */ /* 0x00452400080011ff */
[----:B----4-:R-:W-:Y:S05]  /*7410*/  @!P0 NANOSLEEP.SYNCS 0x989680 ;  /* 0x009896800000895d */ /* 0x010fea0003900000 */
[----:B------:R-:W4:Y:S02]  /*7420*/  @!P0 SYNCS.PHASECHK.TRANS64 P0, [R0+URZ], R2 ;  /* 0x00000002000085a7 */ /* 0x000f2400080010ff */
[----:B----4-:R-:W-:Y:S05]  /*7430*/  @!P0 BRA `(.L_x_124) ;  /* 0xfffffffc00f08947 */ /* 0x010fea000383ffff */
[----:B------:R-:W-:Y:S05]  /*7440*/  BRA `(.L_x_125) ;  /* 0xffffffc000f47947 */ /* 0x000fea000383ffff */
.L_x_69:
[----:B------:R-:W-:-:S07]  /*7450*/  MOV R0, UR5 ;  /* 0x0000000500007c02 */ /* 0x000fce0008000f00 */
.L_x_126:
[----:B-1----:R1:W2:Y:S02]  /*7460*/  SYNCS.PHASECHK.TRANS64.TRYWAIT P0, [R0+URZ], R3 ;  /* 0x00000003000075a7 */ /* 0x0022a400080011ff */
[----:B--2---:R-:W-:Y:S05]  /*7470*/  @!P0 NANOSLEEP.SYNCS 0x989680 ;  /* 0x009896800000895d */ /* 0x004fea0003900000 */
[----:B------:R-:W2:Y:S02]  /*7480*/  @!P0 SYNCS.PHASECHK.TRANS64 P0, [R0+URZ], R3 ;  /* 0x00000003000085a7 */ /* 0x000ea400080010ff */
[----:B--2---:R-:W-:Y:S05]  /*7490*/  @!P0 BRA `(.L_x_126) ;  /* 0xfffffffc00f08947 */ /* 0x004fea000383ffff */
[----:B------:R-:W-:Y:S05]  /*74a0*/  BRA `(.L_x_127) ;  /* 0xffffffc400007947 */ /* 0x000fea000383ffff */
.L_x_70:
[----:B------:R-:W-:-:S07]  /*74b0*/  MOV R0, UR5 ;  /* 0x0000000500007c02 */ /* 0x000fce0008000f00 */
.L_x_128:
[----:B-1----:R1:W2:Y:S02]  /*74c0*/  SYNCS.PHASECHK.TRANS64.TRYWAIT P0, [R0+URZ], R3 ;  /* 0x00000003000075a7 */ /* 0x0022a400080011ff */
[----:B--2---:R-:W-:Y:S05]  /*74d0*/  @!P0 NANOSLEEP.SYNCS 0x989680 ;  /* 0x009896800000895d */ /* 0x004fea0003900000 */
[----:B------:R-:W2:Y:S02]  /*74e0*/  @!P0 SYNCS.PHASECHK.TRANS64 P0, [R0+URZ], R3 ;  /* 0x00000003000085a7 */ /* 0x000ea400080010ff */
[----:B--2---:R-:W-:Y:S05]  /*74f0*/  @!P0 BRA `(.L_x_128) ;  /* 0xfffffffc00f08947 */ /* 0x004fea000383ffff */
[----:B------:R-:W-:Y:S05]  /*7500*/  BRA `(.L_x_129) ;  /* 0xffffffc4000c7947 */ /* 0x000fea000383ffff */
.L_x_71:
[----:B-1----:R-:W-:-:S07]  /*7510*/  MOV R0, UR4 ;  /* 0x0000000400007c02 */ /* 0x002fce0008000f00 */
.L_x_130:
[----:B-1----:R1:W2:Y:S02]  /*7520*/  SYNCS.PHASECHK.TRANS64.TRYWAIT P0, [R0+URZ], R2 ;  /* 0x00000002000075a7 */ /* 0x0022a400080011ff */
[----:B--2---:R-:W-:Y:S05]  /*7530*/  @!P0 NANOSLEEP.SYNCS 0x989680 ;  /* 0x009896800000895d */ /* 0x004fea0003900000 */
[----:B------:R-:W2:Y:S02]  /*7540*/  @!P0 SYNCS.PHASECHK.TRANS64 P0, [R0+URZ], R2 ;  /* 0x00000002000085a7 */ /* 0x000ea400080010ff */
[----:B--2---:R-:W-:Y:S05]  /*7550*/  @!P0 BRA `(.L_x_130) ;  /* 0xfffffffc00f08947 */ /* 0x004fea000383ffff */
[----:B------:R-:W-:Y:S05]  /*7560*/  BRA `(.L_x_131) ;  /* 0xffffffc400187947 */ /* 0x000fea000383ffff */
.L_x_76:
[----:B--2---:R2:W3:Y:S02]  /*7570*/  SYNCS.PHASECHK.TRANS64.TRYWAIT P0, [R7+URZ+0x70], R0 ;  /* 0x00007000070075a7 */ /* 0x0044e400080011ff */
[----:B---3--:R-:W-:Y:S05]  /*7580*/  @!P0 NANOSLEEP.SYNCS 0x989680 ;  /* 0x009896800000895d */ /* 0x008fea0003900000 */
[----:B------:R-:W3:Y:S02]  /*7590*/  @!P0 SYNCS.PHASECHK.TRANS64 P0, [R7+URZ+0x70], R0 ;  /* 0x00007000070085a7 */ /* 0x000ee400080010ff */
[----:B---3--:R-:W-:Y:S05]  /*75a0*/  @!P0 BRA `(.L_x_76) ;  /* 0xfffffffc00f08947 */ /* 0x008fea000383ffff */
[----:B------:R-:W-:Y:S05]  /*75b0*/  BRA `(.L_x_132) ;  /* 0xffffffc8002c7947 */ /* 0x000fea000383ffff */
.L_x_79:
[----:B-1----:R-:W-:Y:S07]  /*75c0*/  MOV R0, UR17 ;  /* 0x0000001100007c02 */ /* 0x002fee0008000f00 */
.L_x_133:
[----:B-1----:R1:W2:Y:S02]  /*75d0*/  SYNCS.PHASECHK.TRANS64.TRYWAIT P2, [R0+URZ+0x68], R7 ;  /* 0x00006807000075a7 */ /* 0x0022a400080411ff */
[----:B--2---:R-:W-:Y:S05]  /*75e0*/  @!P2 NANOSLEEP.SYNCS 0x989680 ;  /* 0x009896800000a95d */ /* 0x004fea0003900000 */
[----:B------:R-:W2:Y:S02]  /*75f0*/  @!P2 SYNCS.PHASECHK.TRANS64 P2, [R0+URZ+0x68], R7 ;  /* 0x000068070000a5a7 */ /* 0x000ea400080410ff */
[----:B--2---:R-:W-:Y:S05]  /*7600*/  @!P2 BRA `(.L_x_133) ;  /* 0xfffffffc00f0a947 */ /* 0x004fea000383ffff */
[----:B------:R-:W-:Y:S05]  /*7610*/  BRA `(.L_x_78) ;  /* 0xffffffcc008c7947 */ /* 0x000fea000383ffff */
.L_x_82:
[----:B-1----:R-:W-:Y:S07]  /*7620*/  MOV R0, UR17 ;  /* 0x0000001100007c02 */ /* 0x002fee0008000f00 */
.L_x_134:
[----:B-1----:R1:W2:Y:S02]  /*7630*/  SYNCS.PHASECHK.TRANS64.TRYWAIT P0, [R0+URZ+0x58], R6 ;  /* 0x00005806000075a7 */ /* 0x0022a400080011ff */
[----:B--2---:R-:W-:Y:S05]  /*7640*/  @!P0 NANOSLEEP.SYNCS 0x989680 ;  /* 0x009896800000895d */ /* 0x004fea0003900000 */
[----:B------:R-:W2:Y:S02]  /*7650*/  @!P0 SYNCS.PHASECHK.TRANS64 P0, [R0+URZ+0x58], R6 ;  /* 0x00005806000085a7 */ /* 0x000ea400080010ff */
[----:B--2---:R-:W-:Y:S05]  /*7660*/  @!P0 BRA `(.L_x_134) ;  /* 0xfffffffc00f08947 */ /* 0x004fea000383ffff */
[----:B------:R-:W-:Y:S05]  /*7670*/  BRA `(.L_x_135) ;  /* 0xffffffcc00dc7947 */ /* 0x000fea000383ffff */
.L_x_85:
[----:B---3--:R3:W4:Y:S02]  /*7680*/  SYNCS.PHASECHK.TRANS64.TRYWAIT P0, [R3+URZ+0x70], R0 ;  /* 0x00007000030075a7 */ /* 0x00872400080011ff */
[----:B----4-:R-:W-:Y:S05]  /*7690*/  @!P0 NANOSLEEP.SYNCS 0x989680 ;  /* 0x009896800000895d */ /* 0x010fea0003900000 */
[----:B------:R-:W4:Y:S02]  /*76a0*/  @!P0 SYNCS.PHASECHK.TRANS64 P0, [R3+URZ+0x70], R0 ;  /* 0x00007000030085a7 */ /* 0x000f2400080010ff */
[----:B----4-:R-:W-:Y:S05]  /*76b0*/  @!P0 BRA `(.L_x_85) ;  /* 0xfffffffc00f08947 */ /* 0x010fea000383ffff */
[----:B------:R-:W-:Y:S05]  /*76c0*/  BRA `(.L_x_136) ;  /* 0xffffffd4001c7947 */ /* 0x000fea000383ffff */
.L_x_96:
[----:B-1----:R-:W-:Y:S04]  /*76d0*/  MOV R0, UR44 ;  /* 0x0000002c00007c02 */ /* 0x002fe80008000f00 */
[----:B------:R1:W2:Y:S03]  /*76e0*/  SYNCS.PHASECHK.TRANS64.TRYWAIT P1, [R0+URZ+0x50], R3 ;  /* 0x00005003000075a7 */ /* 0x0002a600080211ff */
[----:B--2---:R-:W-:Y:S05]  /*76f0*/  @!P1 NANOSLEEP.SYNCS 0x989680 ;  /* 0x009896800000995d */ /* 0x004fea0003900000 */
[----:B------:R-:W2:Y:S02]  /*7700*/  @!P1 SYNCS.PHASECHK.TRANS64 P1, [R0+URZ+0x50], R3 ;  /* 0x00005003000095a7 */ /* 0x000ea400080210ff */
[----:B--2---:R-:W-:Y:S05]  /*7710*/  @!P1 BRA `(.L_x_96) ;  /* 0xfffffffc00ec9947 */ /* 0x004fea000383ffff */
[----:B------:R-:W-:Y:S05]  /*7720*/  BRA `(.L_x_95) ;  /* 0xffffffe000747947 */ /* 0x000fea000383ffff */
.L_x_98:
[----:B------:R1:W1:Y:S02]  /*7730*/  SYNCS.PHASECHK.TRANS64.TRYWAIT P1, [R22+URZ+0x90], R4 ;  /* 0x00009004160075a7 */ /* 0x00026400080211ff */
[----:B-1----:R-:W-:Y:S05]  /*7740*/  @!P1 NANOSLEEP.SYNCS 0x989680 ;  /* 0x009896800000995d */ /* 0x002fea0003900000 */
[----:B------:R-:W1:Y:S02]  /*7750*/  @!P1 SYNCS.PHASECHK.TRANS64 P1, [R22+URZ+0x90], R4 ;  /* 0x00009004160095a7 */ /* 0x000e6400080210ff */
[----:B-1----:R-:W-:Y:S05]  /*7760*/  @!P1 BRA `(.L_x_98) ;  /* 0xfffffffc00f09947 */ /* 0x002fea000383ffff */
[----:B------:R-:W-:Y:S05]  /*7770*/  BRA `(.L_x_97) ;  /* 0xffffffe000b87947 */ /* 0x000fea000383ffff */
        .weak           $__internal_0_$__cuda_sm10x_tcgen05_guardrail_trap_col_being_dealloced_not_returned_by_alloc
        .type           $__internal_0_$__cuda_sm10x_tcgen05_guardrail_trap_col_being_dealloced_not_returned_by_alloc,@function
        .size           $__internal_0_$__cuda_sm10x_tcgen05_guardrail_trap_col_being_dealloced_not_returned_by_alloc,($__internal_1_$__cuda_sm10x_tcgen05_guardrail_trap_phase_invalid_during_alloc - $__internal_0_$__cuda_sm10x_tcgen05_guardrail_trap_col_being_dealloced_not_returned_by_alloc)
$__internal_0_$__cuda_sm10x_tcgen05_guardrail_trap_col_being_dealloced_not_returned_by_alloc:
[----:B------:R-:W-:Y:S05]  /*7780*/  BPT.TRAP 0x1 ;  /* 0x000000040000795c */ /* 0x000fea0000300000 */
[----:B------:R-:W-:-:S04]  /*7790*/  HFMA2 R3, -RZ, RZ, 0, 0 ;  /* 0x00000000ff037431 */ /* 0x000fc800000001ff */
[----:B------:R-:W-:Y:S05]  /*77a0*/  RET.REL.NODEC R2 `(_ZN7cutlass13device_kernelINS_4gemm6kernel13GemmUniversalIN4cute5tupleIJiiiiEEENS1_10collective13CollectiveMmaINS1_35MainloopSm100TmaUmmaWarpSpecializedILi5ELi2ELi4ENS5_IJNS4_1CILi1EEENSA_ILi2EEESB_EEEEENS5_IJNSA_ILi128EEENSA_ILi64EEENSA_ILi32EEEEEENS_12float_e4m3_tENS5_IJlSB_lEEESJ_SK_NS4_8TiledMMAINS4_8MMA_AtomIJNS4_10MMA_TraitsINS4_19SM100_MMA_F8F6F4_SSEJSJ_SJ_fSF_SG_NS4_17integral_constantINS4_4UMMA5MajorELSR_0EEESS_NSP_INSQ_7ScaleInELST_0EEESU_EEEEEENS4_6LayoutINS5_IJSB_SB_SB_EEENS5_IJNSA_ILi0EEESZ_SZ_EEEEENS5_IJNS4_10UnderscoreES12_S12_EEEEENS4_23SM90_TMA_LOAD_MULTICASTENS4_14ComposedLayoutINS4_7SwizzleILi1ELi4ELi3EEENS4_18smem_ptr_flag_bitsILi8EEENSX_INS5_IJNSA_ILi8EEESH_EEENS5_IJSH_SB_EEEEEEEvNS4_8identityENS4_13SM90_TMA_LOADES1F_vS1G_EENS_8epilogue10collective18CollectiveEpilogueINS1J_23Sm100TmaWarpSpecializedILi1ELi1ELi64ELb0ELb0EEEJSI_NS5_IJNSX_ISF_SB_EENSX_ISG_SB_EEEEESJ_SK_SJ_SK_NS1J_6fusion15FusionCallbacksIS1N_NS1R_17LinearCombinationISJ_fSJ_fLNS_15FloatRoundStyleE2EEESI_S1Q_JEEENS4_5SM1004TMEM4LOAD26SM100_TMEM_LOAD_32dp32b64xES1H_NS16_INS17_ILi2ELi4ELi3EEES1A_NSX_INS5_IJS1B_SG_EEENS5_IJSG_SB_EEEEEEENS4_39AutoVectorizingCopyWithAssumedAlignmentILi128EEENS4_14SM90_TMA_STOREES25_S27_S27_EEEvvEEEEvNT_6ParamsE) ;  /* 0xffffff8802147950 */ /* 0x000fea0003c3ffff */
        .weak           $__internal_1_$__cuda_sm10x_tcgen05_guardrail_trap_phase_invalid_during_alloc
        .type           $__internal_1_$__cuda_sm10x_tcgen05_guardrail_trap_phase_invalid_during_alloc,@function
        .size           $__internal_1_$__cuda_sm10x_tcgen05_guardrail_trap_phase_invalid_during_alloc,($__internal_2_$__cuda_sm10x_tcgen05_guardrail_trap_unallocated_columns_being_dealloced - $__internal_1_$__cuda_sm10x_tcgen05_guardrail_trap_phase_invalid_during_alloc)
$__internal_1_$__cuda_sm10x_tcgen05_guardrail_trap_phase_invalid_during_alloc:
[----:B------:R-:W-:Y:S05]  /*77b0*/  BPT.TRAP 0x1 ;  /* 0x000000040000795c */ /* 0x000fea0000300000 */
[----:B------:R-:W-:-:S04]  /*77c0*/  MOV R5, 0x0 ;  /* 0x0000000000057802 */ /* 0x000fc80000000f00 */
[----:B------:R-:W-:Y:S05]  /*77d0*/  RET.REL.NODEC R4 `(_ZN7cutlass13device_kernelINS_4gemm6kernel13GemmUniversalIN4cute5tupleIJiiiiEEENS1_10collective13CollectiveMmaINS1_35MainloopSm100TmaUmmaWarpSpecializedILi5ELi2ELi4ENS5_IJNS4_1CILi1EEENSA_ILi2EEESB_EEEEENS5_IJNSA_ILi128EEENSA_ILi64EEENSA_ILi32EEEEEENS_12float_e4m3_tENS5_IJlSB_lEEESJ_SK_NS4_8TiledMMAINS4_8MMA_AtomIJNS4_10MMA_TraitsINS4_19SM100_MMA_F8F6F4_SSEJSJ_SJ_fSF_SG_NS4_17integral_constantINS4_4UMMA5MajorELSR_0EEESS_NSP_INSQ_7ScaleInELST_0EEESU_EEEEEENS4_6LayoutINS5_IJSB_SB_SB_EEENS5_IJNSA_ILi0EEESZ_SZ_EEEEENS5_IJNS4_10UnderscoreES12_S12_EEEEENS4_23SM90_TMA_LOAD_MULTICASTENS4_14ComposedLayoutINS4_7SwizzleILi1ELi4ELi3EEENS4_18smem_ptr_flag_bitsILi8EEENSX_INS5_IJNSA_ILi8EEESH_EEENS5_IJSH_SB_EEEEEEEvNS4_8identityENS4_13SM90_TMA_LOADES1F_vS1G_EENS_8epilogue10collective18CollectiveEpilogueINS1J_23Sm100TmaWarpSpecializedILi1ELi1ELi64ELb0ELb0EEEJSI_NS5_IJNSX_ISF_SB_EENSX_ISG_SB_EEEEESJ_SK_SJ_SK_NS1J_6fusion15FusionCallbacksIS1N_NS1R_17LinearCombinationISJ_fSJ_fLNS_15FloatRoundStyleE2EEESI_S1Q_JEEENS4_5SM1004TMEM4LOAD26SM100_TMEM_LOAD_32dp32b64xES1H_NS16_INS17_ILi2ELi4ELi3EEES1A_NSX_INS5_IJS1B_SG_EEENS5_IJSG_SB_EEEEEEENS4_39AutoVectorizingCopyWithAssumedAlignmentILi128EEENS4_14SM90_TMA_STOREES25_S27_S27_EEEvvEEEEvNT_6ParamsE) ;  /* 0xffffff8804087950 */ /* 0x000fea0003c3ffff */
        .weak           $__internal_2_$__cuda_sm10x_tcgen05_guardrail_trap_unallocated_columns_being_dealloced
        .type           $__internal_2_$__cuda_sm10x_tcgen05_guardrail_trap_unallocated_columns_being_dealloced,@function
        .size           $__internal_2_$__cuda_sm10x_tcgen05_guardrail_trap_unallocated_columns_being_dealloced,(.L_x_138 - $__internal_2_$__cuda_sm10x_tcgen05_guardrail_trap_unallocated_columns_being_dealloced)
$__internal_2_$__cuda_sm10x_tcgen05_guardrail_trap_unallocated_columns_being_dealloced:
[----:B------:R-:W-:Y:S05]  /*77e0*/  BPT.TRAP 0x1 ;  /* 0x000000040000795c */ /* 0x000fea0000300000 */
[----:B------:R-:W-:-:S04]  /*77f0*/  HFMA2 R3, -RZ, RZ, 0, 0 ;  /* 0x00000000ff037431 */ /* 0x000fc800000001ff */
[----:B------:R-:W-:Y:S05]  /*7800*/  RET.REL.NODEC R2 `(_ZN7cutlass13device_kernelINS_4gemm6kernel13GemmUniversalIN4cute5tupleIJiiiiEEENS1_10collective13CollectiveMmaINS1_35MainloopSm100TmaUmmaWarpSpecializedILi5ELi2ELi4ENS5_IJNS4_1CILi1EEENSA_ILi2EEESB_EEEEENS5_IJNSA_ILi128EEENSA_ILi64EEENSA_ILi32EEEEEENS_12float_e4m3_tENS5_IJlSB_lEEESJ_SK_NS4_8TiledMMAINS4_8MMA_AtomIJNS4_10MMA_TraitsINS4_19SM100_MMA_F8F6F4_SSEJSJ_SJ_fSF_SG_NS4_17integral_constantINS4_4UMMA5MajorELSR_0EEESS_NSP_INSQ_7ScaleInELST_0EEESU_EEEEEENS4_6LayoutINS5_IJSB_SB_SB_EEENS5_IJNSA_ILi0EEESZ_SZ_EEEEENS5_IJNS4_10UnderscoreES12_S12_EEEEENS4_23SM90_TMA_LOAD_MULTICASTENS4_14ComposedLayoutINS4_7SwizzleILi1ELi4ELi3EEENS4_18smem_ptr_flag_bitsILi8EEENSX_INS5_IJNSA_ILi8EEESH_EEENS5_IJSH_SB_EEEEEEEvNS4_8identityENS4_13SM90_TMA_LOADES1F_vS1G_EENS_8epilogue10collective18CollectiveEpilogueINS1J_23Sm100TmaWarpSpecializedILi1ELi1ELi64ELb0ELb0EEEJSI_NS5_IJNSX_ISF_SB_EENSX_ISG_SB_EEEEESJ_SK_SJ_SK_NS1J_6fusion15FusionCallbacksIS1N_NS1R_17LinearCombinationISJ_fSJ_fLNS_15FloatRoundStyleE2EEESI_S1Q_JEEENS4_5SM1004TMEM4LOAD26SM100_TMEM_LOAD_32dp32b64xES1H_NS16_INS17_ILi2ELi4ELi3EEES1A_NSX_INS5_IJS1B_SG_EEENS5_IJSG_SB_EEEEEEENS4_39AutoVectorizingCopyWithAssumedAlignmentILi128EEENS4_14SM90_TMA_STOREES25_S27_S27_EEEvvEEEEvNT_6ParamsE) ;  /* 0xffffff8402fc7950 */ /* 0x000fea0003c3ffff */
.L_x_137:
[----:B------:R-:W-:-:S00]  /*7810*/  BRA `(.L_x_137) ;  /* 0xfffffffc00fc7947 */ /* 0x000fc0000383ffff */
[----:B------:R-:W-:-:S00]  /*7820*/  NOP ;  /* 0x0000000000007918 */ /* 0x000fc00000000000 */
        /* <DEDUP_REMOVED lines=13> */
.L_x_138:


//--------------------- .nv.global.init           --------------------------
	.section	.nv.global.init,"aw",@progbits
.nv.global.init:
	.type		$str$27,@object
	.size		$str$27,($str$28 - $str$27)
$str$27:
        /*0000*/ 	.byte	0x28, 0x61, 0x64, 0x64, 0x72, 0x65, 0x73, 0x73, 0x20, 0x26, 0x20, 0x6d, 0x61, 0x73, 0x6b, 0x29
        /*0010*/ 	.byte	0x20, 0x3d, 0x3d, 0x20, 0x30, 0x00
	.type		$str$28,@object
	.size		$str$28,($str$26 - $str$28)
$str$28:
        /*0016*/ 	.byte	0x2f, 0x74, 0x6d, 0x70, 0x2f, 0x63, 0x75, 0x74, 0x6c, 0x61, 0x73, 0x73, 0x5f, 0x73, 0x77, 0x65
        /*0026*/ 	.byte	0x65, 0x70, 0x5f, 0x73, 0x72, 0x63, 0x2f, 0x69, 0x6e, 0x63, 0x6c, 0x75, 0x64, 0x65, 0x2f, 0x63
        /*0036*/ 	.byte	0x75, 0x74, 0x65, 0x2f, 0x70, 0x6f, 0x69, 0x6e, 0x74, 0x65, 0x72, 0x5f, 0x66, 0x6c, 0x61, 0x67
        /*0046*/ 	.byte	0x67, 0x65, 0x64, 0x2e, 0x68, 0x70, 0x70, 0x00
	.type		$str$26,@object
	.size		$str$26,($str$25 - $str$26)
$str$26:
        /*004e*/ 	.byte	0x2f, 0x74, 0x6d, 0x70, 0x2f, 0x63, 0x75, 0x74, 0x6c, 0x61, 0x73, 0x73, 0x5f, 0x73, 0x77, 0x65
        /*005e*/ 	.byte	0x65, 0x70, 0x5f, 0x73, 0x72, 0x63, 0x2f, 0x69, 0x6e, 0x63, 0x6c, 0x75, 0x64, 0x65, 0x2f, 0x63
        /*006e*/ 	.byte	0x75, 0x74, 0x65, 0x2f, 0x61, 0x74, 0x6f, 0x6d, 0x2f, 0x63, 0x6f, 0x70, 0x79, 0x5f, 0x74, 0x72
        /*007e*/ 	.byte	0x61, 0x69, 0x74, 0x73, 0x5f, 0x73, 0x6d, 0x31, 0x30, 0x30, 0x2e, 0x68, 0x70, 0x70, 0x00
	.type		$str$25,@object
	.size		$str$25,(__unnamed_1 - $str$25)
$str$25:
        /*008d*/ 	.byte	0x28, 0x28, 0x75, 0x69, 0x6e, 0x74, 0x33, 0x32, 0x5f, 0x74, 0x28, 0x74, 0x68, 0x72, 0x65, 0x61
        /*009d*/ 	.byte	0x64, 0x49, 0x64, 0x78, 0x2e, 0x78, 0x29, 0x20, 0x2f, 0x20, 0x33, 0x32, 0x29, 0x20, 0x25, 0x20
        /*00ad*/ 	.byte	0x34, 0x29, 0x20, 0x3d, 0x3d, 0x20, 0x28, 0x28, 0x28, 0x74, 0x6d, 0x65, 0x6d, 0x5f, 0x61, 0x64
        /*00bd*/ 	.byte	0x64, 0x72, 0x20, 0x3e, 0x3e, 0x20, 0x31, 0x36, 0x29, 0x20, 0x2f, 0x20, 0x33, 0x32, 0x29, 0x20
        /*00cd*/ 	.byte	0x25, 0x20, 0x34, 0x29, 0x00
	.type		__unnamed_1,@object
	.size		__unnamed_1,(__unnamed_2 - __unnamed_1)
__unnamed_1:
        /*00d2*/ 	.byte	0x61, 0x75, 0x74, 0x6f, 0x20, 0x63, 0x75, 0x74, 0x65, 0x3a, 0x3a, 0x61, 0x73, 0x5f, 0x70, 0x6f
        /* <DEDUP_REMOVED lines=24> */
        /*0262*/ 	.byte	0x43, 0x3c, 0x38, 0x31, 0x39, 0x32, 0x3e, 0x3e, 0x3e, 0x3e, 0x5d, 0x00
	.type		__unnamed_2,@object
	.size		__unnamed_2,(.L_2 - __unnamed_2)
__unnamed_2:
        /* <DEDUP_REMOVED lines=42> */
        /*050e*/ 	.byte	0x3e, 0x3e, 0x3e, 0x3e, 0x5d, 0x00
.L_2:


//--------------------- .nv.shared._ZN7cutlass13device_kernelINS_4gemm6kernel13GemmUniversalIN4cute5tupleIJiiiiEEENS1_10collective13CollectiveMmaINS1_35MainloopSm100TmaUmmaWarpSpecializedILi5ELi2ELi4ENS5_IJNS4_1CILi1EEENSA_ILi2EEESB_EEEEENS5_IJNSA_ILi128EEENSA_ILi64EEENSA_ILi32EEEEEENS_12float_e4m3_tENS5_IJlSB_lEEESJ_SK_NS4_8TiledMMAINS4_8MMA_AtomIJNS4_10MMA_TraitsINS4_19SM100_MMA_F8F6F4_SSEJSJ_SJ_fSF_SG_NS4_17integral_constantINS4_4UMMA5MajorELSR_0EEESS_NSP_INSQ_7ScaleInELST_0EEESU_EEEEEENS4_6LayoutINS5_IJSB_SB_SB_EEENS5_IJNSA_ILi0EEESZ_SZ_EEEEENS5_IJNS4_10UnderscoreES12_S12_EEEEENS4_23SM90_TMA_LOAD_MULTICASTENS4_14ComposedLayoutINS4_7SwizzleILi1ELi4ELi3EEENS4_18smem_ptr_flag_bitsILi8EEENSX_INS5_IJNSA_ILi8EEESH_EEENS5_IJSH_SB_EEEEEEEvNS4_8identityENS4_13SM90_TMA_LOADES1F_vS1G_EENS_8epilogue10collective18CollectiveEpilogueINS1J_23Sm100TmaWarpSpecializedILi1ELi1ELi64ELb0ELb0EEEJSI_NS5_IJNSX_ISF_SB_EENSX_ISG_SB_EEEEESJ_SK_SJ_SK_NS1J_6fusion15FusionCallbacksIS1N_NS1R_17LinearCombinationISJ_fSJ_fLNS_15FloatRoundStyleE2EEESI_S1Q_JEEENS4_5SM1004TMEM4LOAD26SM100_TMEM_LOAD_32dp32b64xES1H_NS16_INS17_ILi2ELi4ELi3EEES1A_NSX_INS5_IJS1B_SG_EEENS5_IJSG_SB_EEEEEEENS4_39AutoVectorizingCopyWithAssumedAlignmentILi128EEENS4_14SM90_TMA_STOREES25_S27_S27_EEEvvEEEEvNT_6ParamsE --------------------------
	.section	.nv.shared._ZN7cutlass13device_kernelINS_4gemm6kernel13GemmUniversalIN4cute5tupleIJiiiiEEENS1_10collective13CollectiveMmaINS1_35MainloopSm100TmaUmmaWarpSpecializedILi5ELi2ELi4ENS5_IJNS4_1CILi1EEENSA_ILi2EEESB_EEEEENS5_IJNSA_ILi128EEENSA_ILi64EEENSA_ILi32EEEEEENS_12float_e4m3_tENS5_IJlSB_lEEESJ_SK_NS4_8TiledMMAINS4_8MMA_AtomIJNS4_10MMA_TraitsINS4_19SM100_MMA_F8F6F4_SSEJSJ_SJ_fSF_SG_NS4_17integral_constantINS4_4UMMA5MajorELSR_0EEESS_NSP_INSQ_7ScaleInELST_0EEESU_EEEEEENS4_6LayoutINS5_IJSB_SB_SB_EEENS5_IJNSA_ILi0EEESZ_SZ_EEEEENS5_IJNS4_10UnderscoreES12_S12_EEEEENS4_23SM90_TMA_LOAD_MULTICASTENS4_14ComposedLayoutINS4_7SwizzleILi1ELi4ELi3EEENS4_18smem_ptr_flag_bitsILi8EEENSX_INS5_IJNSA_ILi8EEESH_EEENS5_IJSH_SB_EEEEEEEvNS4_8identityENS4_13SM90_TMA_LOADES1F_vS1G_EENS_8epilogue10collective18CollectiveEpilogueINS1J_23Sm100TmaWarpSpecializedILi1ELi1ELi64ELb0ELb0EEEJSI_NS5_IJNSX_ISF_SB_EENSX_ISG_SB_EEEEESJ_SK_SJ_SK_NS1J_6fusion15FusionCallbacksIS1N_NS1R_17LinearCombinationISJ_fSJ_fLNS_15FloatRoundStyleE2EEESI_S1Q_JEEENS4_5SM1004TMEM4LOAD26SM100_TMEM_LOAD_32dp32b64xES1H_NS16_INS17_ILi2ELi4ELi3EEES1A_NSX_INS5_IJS1B_SG_EEENS5_IJSG_SB_EEEEEEENS4_39AutoVectorizingCopyWithAssumedAlignmentILi128EEENS4_14SM90_TMA_STOREES25_S27_S27_EEEvvEEEEvNT_6ParamsE,"aw",@nobits
	.sectionflags	@""
	.align	16
	.zero		1024


//--------------------- .nv.shared.reserved.0     --------------------------
	.section	.nv.shared.reserved.0,"aw",@nobits
	.weak		__nv_reservedSMEM_offset_0_alias
	.size		__nv_reservedSMEM_offset_0_alias, 0, 64
	.other		__nv_reservedSMEM_offset_0_alias,@"STO_CUDA_RESERVED_SHARED STV_DEFAULT"
__nv_reservedSMEM_offset_0_alias:
	.zero		0
.nv.shared.reserved.0:
	.zero		64
	.weak		__nv_reservedSMEM_tcgen05_partition
	.type		__nv_reservedSMEM_tcgen05_partition,@object
	.size		__nv_reservedSMEM_tcgen05_partition,(.L_0 - __nv_reservedSMEM_tcgen05_partition)
__nv_reservedSMEM_tcgen05_partition:
	.zero		32
.L_0:


//--------------------- .nv.global                --------------------------
	.section	.nv.global,"aw",@nobits
.nv.global:
	.type		_ZN39_INTERNAL_fa3b8d40_4_k_cu_a41b40fc_74544cute1_E,@object
	.size		_ZN39_INTERNAL_fa3b8d40_4_k_cu_a41b40fc_74544cute1_E,(_ZN39_INTERNAL_fa3b8d40_4_k_cu_a41b40fc_74544cuda3std3__45__cpo6cbeginE - _ZN39_INTERNAL_fa3b8d40_4_k_cu_a41b40fc_74544cute1_E)
_ZN39_INTERNAL_fa3b8d40_4_k_cu_a41b40fc_74544cute1_E:
	.zero		1
	.type		_ZN39_INTERNAL_fa3b8d40_4_k_cu_a41b40fc_74544cuda3std3__45__cpo6cbeginE,@object
	.size		_ZN39_INTERNAL_fa3b8d40_4_k_cu_a41b40fc_74544cuda3std3__45__cpo6cbeginE,(_ZN39_INTERNAL_fa3b8d40_4_k_cu_a41b40fc_74544cuda3std3__48in_placeE - _ZN39_INTERNAL_fa3b8d40_4_k_cu_a41b40fc_74544cuda3std3__45__cpo6cbeginE)
_ZN39_INTERNAL_fa3b8d40_4_k_cu_a41b40fc_74544cuda3std3__45__cpo6cbeginE:
	.zero		1
	.type		_ZN39_INTERNAL_fa3b8d40_4_k_cu_a41b40fc_74544cuda3std3__48in_placeE,@object
	.size		_ZN39_INTERNAL_fa3b8d40_4_k_cu_a41b40fc_74544cuda3std3__48in_placeE,(_ZN39_INTERNAL_fa3b8d40_4_k_cu_a41b40fc_74544cuda3std6ranges3__45__cpo9iter_moveE - _ZN39_INTERNAL_fa3b8d40_4_k_cu_a41b40fc_74544cuda3std3__48in_placeE)
_ZN39_INTERNAL_fa3b8d40_4_k_cu_a41b40fc_74544cuda3std3__48in_placeE:
	.zero		1
	.type		_ZN39_INTERNAL_fa3b8d40_4_k_cu_a41b40fc_74544cuda3std6ranges3__45__cpo9iter_moveE,@object
	.size		_ZN39_INTERNAL_fa3b8d40_4_k_cu_a41b40fc_74544cuda3std6ranges3__45__cpo9iter_moveE,(_ZN39_INTERNAL_fa3b8d40_4_k_cu_a41b40fc_74544cuda3std3__45__cpo5beginE - _ZN39_INTERNAL_fa3b8d40_4_k_cu_a41b40fc_74544cuda3std6ranges3__45__cpo9iter_moveE)
_ZN39_INTERNAL_fa3b8d40_4_k_cu_a41b40fc_74544cuda3std6ranges3__45__cpo9iter_moveE:
	.zero		1
	.type		_ZN39_INTERNAL_fa3b8d40_4_k_cu_a41b40fc_74544cuda3std3__45__cpo5beginE,@object
	.size		_ZN39_INTERNAL_fa3b8d40_4_k_cu_a41b40fc_74544cuda3std3__45__cpo5beginE,(_ZN39_INTERNAL_fa3b8d40_4_k_cu_a41b40fc_74544cuda3std3__441_GLOBAL__N__fa3b8d40_4_k_cu_a41b40fc_74546ignoreE - _ZN39_INTERNAL_fa3b8d40_4_k_cu_a41b40fc_74544cuda3std3__45__cpo5beginE)
_ZN39_INTERNAL_fa3b8d40_4_k_cu_a41b40fc_74544cuda3std3__45__cpo5beginE:
	.zero		1
	.type		_ZN39_INTERNAL_fa3b8d40_4_k_cu_a41b40fc_74544cuda3std3__441_GLOBAL__N__fa3b8d40_4_k_cu_a41b40fc_74546ignoreE,@object
	.size		_ZN39_INTERNAL_fa3b8d40_4_k_cu_a41b40fc_74544cuda3std3__441_GLOBAL__N__fa3b8d40_4_k_cu_a41b40fc_74546ignoreE,(_ZN39_INTERNAL_fa3b8d40_4_k_cu_a41b40fc_74544cute7productE - _ZN39_INTERNAL_fa3b8d40_4_k_cu_a41b40fc_74544cuda3std3__441_GLOBAL__N__fa3b8d40_4_k_cu_a41b40fc_74546ignoreE)
_ZN39_INTERNAL_fa3b8d40_4_k_cu_a41b40fc_74544cuda3std3__441_GLOBAL__N__fa3b8d40_4_k_cu_a41b40fc_74546ignoreE:
	.zero		1
	.type		_ZN39_INTERNAL_fa3b8d40_4_k_cu_a41b40fc_74544cute7productE,@object
	.size		_ZN39_INTERNAL_fa3b8d40_4_k_cu_a41b40fc_74544cute7productE,(_ZN39_INTERNAL_fa3b8d40_4_k_cu_a41b40fc_74544cuda3std3__45__cpo3endE - _ZN39_INTERNAL_fa3b8d40_4_k_cu_a41b40fc_74544cute7productE)
_ZN39_INTERNAL_fa3b8d40_4_k_cu_a41b40fc_74544cute7productE:
	.zero		1
	.type		_ZN39_INTERNAL_fa3b8d40_4_k_cu_a41b40fc_74544cuda3std3__45__cpo3endE,@object
	.size		_ZN39_INTERNAL_fa3b8d40_4_k_cu_a41b40fc_74544cuda3std3__45__cpo3endE,(_ZN39_INTERNAL_fa3b8d40_4_k_cu_a41b40fc_74544cuda3std3__419piecewise_constructE - _ZN39_INTERNAL_fa3b8d40_4_k_cu_a41b40fc_74544cuda3std3__45__cpo3endE)
_ZN39_INTERNAL_fa3b8d40_4_k_cu_a41b40fc_74544cuda3std3__45__cpo3endE:
	.zero		1
	.type		_ZN39_INTERNAL_fa3b8d40_4_k_cu_a41b40fc_74544cuda3std3__419piecewise_constructE,@object
	.size		_ZN39_INTERNAL_fa3b8d40_4_k_cu_a41b40fc_74544cuda3std3__419piecewise_constructE,(_ZN39_INTERNAL_fa3b8d40_4_k_cu_a41b40fc_74544cuda3std3__45__cpo4cendE - _ZN39_INTERNAL_fa3b8d40_4_k_cu_a41b40fc_74544cuda3std3__419piecewise_constructE)
_ZN39_INTERNAL_fa3b8d40_4_k_cu_a41b40fc_74544cuda3std3__419piecewise_constructE:
	.zero		1
	.type		_ZN39_INTERNAL_fa3b8d40_4_k_cu_a41b40fc_74544cuda3std3__45__cpo4cendE,@object
	.size		_ZN39_INTERNAL_fa3b8d40_4_k_cu_a41b40fc_74544cuda3std3__45__cpo4cendE,(_ZN39_INTERNAL_fa3b8d40_4_k_cu_a41b40fc_74544cuda3std6ranges3__45__cpo4swapE - _ZN39_INTERNAL_fa3b8d40_4_k_cu_a41b40fc_74544cuda3std3__45__cpo4cendE)
_ZN39_INTERNAL_fa3b8d40_4_k_cu_a41b40fc_74544cuda3std3__45__cpo4cendE:
	.zero		1
	.type		_ZN39_INTERNAL_fa3b8d40_4_k_cu_a41b40fc_74544cuda3std6ranges3__45__cpo4swapE,@object
	.size		_ZN39_INTERNAL_fa3b8d40_4_k_cu_a41b40fc_74544cuda3std6ranges3__45__cpo4swapE,(.L_10 - _ZN39_INTERNAL_fa3b8d40_4_k_cu_a41b40fc_74544cuda3std6ranges3__45__cpo4swapE)
_ZN39_INTERNAL_fa3b8d40_4_k_cu_a41b40fc_74544cuda3std6ranges3__45__cpo4swapE:
	.zero		1
.L_10:


//--------------------- .nv.constant0._ZN7cutlass13device_kernelINS_4gemm6kernel13GemmUniversalIN4cute5tupleIJiiiiEEENS1_10collective13CollectiveMmaINS1_35MainloopSm100TmaUmmaWarpSpecializedILi5ELi2ELi4ENS5_IJNS4_1CILi1EEENSA_ILi2EEESB_EEEEENS5_IJNSA_ILi128EEENSA_ILi64EEENSA_ILi32EEEEEENS_12float_e4m3_tENS5_IJlSB_lEEESJ_SK_NS4_8TiledMMAINS4_8MMA_AtomIJNS4_10MMA_TraitsINS4_19SM100_MMA_F8F6F4_SSEJSJ_SJ_fSF_SG_NS4_17integral_constantINS4_4UMMA5MajorELSR_0EEESS_NSP_INSQ_7ScaleInELST_0EEESU_EEEEEENS4_6LayoutINS5_IJSB_SB_SB_EEENS5_IJNSA_ILi0EEESZ_SZ_EEEEENS5_IJNS4_10UnderscoreES12_S12_EEEEENS4_23SM90_TMA_LOAD_MULTICASTENS4_14ComposedLayoutINS4_7SwizzleILi1ELi4ELi3EEENS4_18smem_ptr_flag_bitsILi8EEENSX_INS5_IJNSA_ILi8EEESH_EEENS5_IJSH_SB_EEEEEEEvNS4_8identityENS4_13SM90_TMA_LOADES1F_vS1G_EENS_8epilogue10collective18CollectiveEpilogueINS1J_23Sm100TmaWarpSpecializedILi1ELi1ELi64ELb0ELb0EEEJSI_NS5_IJNSX_ISF_SB_EENSX_ISG_SB_EEEEESJ_SK_SJ_SK_NS1J_6fusion15FusionCallbacksIS1N_NS1R_17LinearCombinationISJ_fSJ_fLNS_15FloatRoundStyleE2EEESI_S1Q_JEEENS4_5SM1004TMEM4LOAD26SM100_TMEM_LOAD_32dp32b64xES1H_NS16_INS17_ILi2ELi4ELi3EEES1A_NSX_INS5_IJS1B_SG_EEENS5_IJSG_SB_EEEEEEENS4_39AutoVectorizingCopyWithAssumedAlignmentILi128EEENS4_14SM90_TMA_STOREES25_S27_S27_EEEvvEEEEvNT_6ParamsE --------------------------
	.section	.nv.constant0._ZN7cutlass13device_kernelINS_4gemm6kernel13GemmUniversalIN4cute5tupleIJiiiiEEENS1_10collective13CollectiveMmaINS1_35MainloopSm100TmaUmmaWarpSpecializedILi5ELi2ELi4ENS5_IJNS4_1CILi1EEENSA_ILi2EEESB_EEEEENS5_IJNSA_ILi128EEENSA_ILi64EEENSA_ILi32EEEEEENS_12float_e4m3_tENS5_IJlSB_lEEESJ_SK_NS4_8TiledMMAINS4_8MMA_AtomIJNS4_10MMA_TraitsINS4_19SM100_MMA_F8F6F4_SSEJSJ_SJ_fSF_SG_NS4_17integral_constantINS4_4UMMA5MajorELSR_0EEESS_NSP_INSQ_7ScaleInELST_0EEESU_EEEEEENS4_6LayoutINS5_IJSB_SB_SB_EEENS5_IJNSA_ILi0EEESZ_SZ_EEEEENS5_IJNS4_10UnderscoreES12_S12_EEEEENS4_23SM90_TMA_LOAD_MULTICASTENS4_14ComposedLayoutINS4_7SwizzleILi1ELi4ELi3EEENS4_18smem_ptr_flag_bitsILi8EEENSX_INS5_IJNSA_ILi8EEESH_EEENS5_IJSH_SB_EEEEEEEvNS4_8identityENS4_13SM90_TMA_LOADES1F_vS1G_EENS_8epilogue10collective18CollectiveEpilogueINS1J_23Sm100TmaWarpSpecializedILi1ELi1ELi64ELb0ELb0EEEJSI_NS5_IJNSX_ISF_SB_EENSX_ISG_SB_EEEEESJ_SK_SJ_SK_NS1J_6fusion15FusionCallbacksIS1N_NS1R_17LinearCombinationISJ_fSJ_fLNS_15FloatRoundStyleE2EEESI_S1Q_JEEENS4_5SM1004TMEM4LOAD26SM100_TMEM_LOAD_32dp32b64xES1H_NS16_INS17_ILi2ELi4ELi3EEES1A_NSX_INS5_IJS1B_SG_EEENS5_IJSG_SB_EEEEEEENS4_39AutoVectorizingCopyWithAssumedAlignmentILi128EEENS4_14SM90_TMA_STOREES25_S27_S27_EEEvvEEEEvNT_6ParamsE,"a",@progbits
	.sectionflags	@""
	.align	4
.nv.constant0._ZN7cutlass13device_kernelINS_4gemm6kernel13GemmUniversalIN4cute5tupleIJiiiiEEENS1_10collective13CollectiveMmaINS1_35MainloopSm100TmaUmmaWarpSpecializedILi5ELi2ELi4ENS5_IJNS4_1CILi1EEENSA_ILi2EEESB_EEEEENS5_IJNSA_ILi128EEENSA_ILi64EEENSA_ILi32EEEEEENS_12float_e4m3_tENS5_IJlSB_lEEESJ_SK_NS4_8TiledMMAINS4_8MMA_AtomIJNS4_10MMA_TraitsINS4_19SM100_MMA_F8F6F4_SSEJSJ_SJ_fSF_SG_NS4_17integral_constantINS4_4UMMA5MajorELSR_0EEESS_NSP_INSQ_7ScaleInELST_0EEESU_EEEEEENS4_6LayoutINS5_IJSB_SB_SB_EEENS5_IJNSA_ILi0EEESZ_SZ_EEEEENS5_IJNS4_10UnderscoreES12_S12_EEEEENS4_23SM90_TMA_LOAD_MULTICASTENS4_14ComposedLayoutINS4_7SwizzleILi1ELi4ELi3EEENS4_18smem_ptr_flag_bitsILi8EEENSX_INS5_IJNSA_ILi8EEESH_EEENS5_IJSH_SB_EEEEEEEvNS4_8identityENS4_13SM90_TMA_LOADES1F_vS1G_EENS_8epilogue10collective18CollectiveEpilogueINS1J_23Sm100TmaWarpSpecializedILi1ELi1ELi64ELb0ELb0EEEJSI_NS5_IJNSX_ISF_SB_EENSX_ISG_SB_EEEEESJ_SK_SJ_SK_NS1J_6fusion15FusionCallbacksIS1N_NS1R_17LinearCombinationISJ_fSJ_fLNS_15FloatRoundStyleE2EEESI_S1Q_JEEENS4_5SM1004TMEM4LOAD26SM100_TMEM_LOAD_32dp32b64xES1H_NS16_INS17_ILi2ELi4ELi3EEES1A_NSX_INS5_IJS1B_SG_EEENS5_IJSG_SB_EEEEEEENS4_39AutoVectorizingCopyWithAssumedAlignmentILi128EEENS4_14SM90_TMA_STOREES25_S27_S27_EEEvvEEEEvNT_6ParamsE:
	.zero		2944


//--------------------- SYMBOLS --------------------------

	.type		.nv.reservedSmem.offset0,@object
	.size		.nv.reservedSmem.offset0,0x4
	.type		.nv.reservedSmem.cap,@object
	.size		.nv.reservedSmem.cap,0x4
	.type		__assertfail,@function
